	.target	sm_90a

	.elftype	@"ET_EXEC"


//--------------------- .note.nv.tkinfo           --------------------------
	.section	.note.nv.tkinfo,"",@"SHT_NOTE"
	.sectionflags	@"SHF_NOTE_NV_TKINFO"
	.tkinfo
        /*0018*/ 	.word	0x00000002
        /*0030*/ 	.string	""
        /*0030*/ 	.string	"ptxas"
        /*0030*/ 	.string	"Cuda compilation tools, release 13.0, V13.0.88"
        /*0030*/ 	.string	"Build cuda_13.0.r13.0/compiler.36424714_0"
        /*0030*/ 	.string	"-arch sm_90a -m 64 "



//--------------------- .note.nv.cuinfo           --------------------------
	.section	.note.nv.cuinfo,"",@"SHT_NOTE"
	.sectionflags	@"SHF_NOTE_NV_CUINFO"
        /*0018*/ 	.short	0x0002
        /*001a*/ 	.short	0x005a
        /*001c*/ 	.short	0x0082
	.zero		2


//--------------------- .nv.info                  --------------------------
	.section	.nv.info,"",@"SHT_CUDA_INFO"
	.align	4


	//----- nvinfo : EIATTR_REGCOUNT
	.align		4
        /*0000*/ 	.byte	0x04, 0x2f
        /*0002*/ 	.short	(.L_12 - .L_11)
	.align		4
.L_11:
        /*0004*/ 	.word	index@(_ZN7cutlass13device_kernelINS_4gemm6kernel13GemmUniversalIN4cute5tupleIJiiiiEEENS1_10collective13CollectiveMmaINS1_37MainloopSm90TmaGmmaWarpSpecializedFP8ILi5ENS5_IJNS4_1CILi2EEESB_NSA_ILi1EEEEEENS1_32KernelTmaWarpSpecializedPingpongEEENS5_IJNSA_ILi64EEENSA_ILi256EEENSA_ILi128EEEEEENS_12float_e5m2_tENS5_IJlSC_lEEESK_SL_NS4_8TiledMMAINS4_8MMA_AtomIJNS4_4SM904GMMA31MMA_64x256x32_F32E5M2E5M2_SS_TNILNSP_7ScaleInE1ELSR_1EEEEEENS4_6LayoutINS5_IJSC_SC_SC_EEENS5_IJNSA_ILi0EEESW_SW_EEEEENS5_IJNS4_10UnderscoreESZ_SZ_EEEEENS4_23SM90_TMA_LOAD_MULTICASTENS4_14ComposedLayoutINS4_7SwizzleILi3ELi4ELi3EEENS4_18smem_ptr_flag_bitsILi8EEENSU_INS5_IJNSA_ILi8EEESI_EEENS5_IJSI_SC_EEEEEEEvNS4_8identityES12_S1C_vS1D_EENS_8epilogue10collective6detail29Sm90TmaWarpSpecializedAdapterINS1G_15DefaultEpilogueISK_SL_SL_NS1F_6thread17LinearCombinationISK_Li1EffLNS1K_9ScaleType4KindE0ELNS_15FloatRoundStyleE2ESK_EENS1_15EpilogueDefaultEEEEEvvEEEEvNT_6ParamsE)
        /*0008*/ 	.word	0x000000a8


	//----- nvinfo : EIATTR_FRAME_SIZE
	.align		4
.L_12:
        /*000c*/ 	.byte	0x04, 0x11
        /*000e*/ 	.short	(.L_14 - .L_13)
	.align		4
.L_13:
        /*0010*/ 	.word	index@(_ZN7cutlass13device_kernelINS_4gemm6kernel13GemmUniversalIN4cute5tupleIJiiiiEEENS1_10collective13CollectiveMmaINS1_37MainloopSm90TmaGmmaWarpSpecializedFP8ILi5ENS5_IJNS4_1CILi2EEESB_NSA_ILi1EEEEEENS1_32KernelTmaWarpSpecializedPingpongEEENS5_IJNSA_ILi64EEENSA_ILi256EEENSA_ILi128EEEEEENS_12float_e5m2_tENS5_IJlSC_lEEESK_SL_NS4_8TiledMMAINS4_8MMA_AtomIJNS4_4SM904GMMA31MMA_64x256x32_F32E5M2E5M2_SS_TNILNSP_7ScaleInE1ELSR_1EEEEEENS4_6LayoutINS5_IJSC_SC_SC_EEENS5_IJNSA_ILi0EEESW_SW_EEEEENS5_IJNS4_10UnderscoreESZ_SZ_EEEEENS4_23SM90_TMA_LOAD_MULTICASTENS4_14ComposedLayoutINS4_7SwizzleILi3ELi4ELi3EEENS4_18smem_ptr_flag_bitsILi8EEENSU_INS5_IJNSA_ILi8EEESI_EEENS5_IJSI_SC_EEEEEEEvNS4_8identityES12_S1C_vS1D_EENS_8epilogue10collective6detail29Sm90TmaWarpSpecializedAdapterINS1G_15DefaultEpilogueISK_SL_SL_NS1F_6thread17LinearCombinationISK_Li1EffLNS1K_9ScaleType4KindE0ELNS_15FloatRoundStyleE2ESK_EENS1_15EpilogueDefaultEEEEEvvEEEEvNT_6ParamsE)
        /*0014*/ 	.word	0x00000110


	//----- nvinfo : EIATTR_MIN_STACK_SIZE
	.align		4
.L_14:
        /*0018*/ 	.byte	0x04, 0x12
        /*001a*/ 	.short	(.L_16 - .L_15)
	.align		4
.L_15:
        /*001c*/ 	.word	index@(_ZN7cutlass13device_kernelINS_4gemm6kernel13GemmUniversalIN4cute5tupleIJiiiiEEENS1_10collective13CollectiveMmaINS1_37MainloopSm90TmaGmmaWarpSpecializedFP8ILi5ENS5_IJNS4_1CILi2EEESB_NSA_ILi1EEEEEENS1_32KernelTmaWarpSpecializedPingpongEEENS5_IJNSA_ILi64EEENSA_ILi256EEENSA_ILi128EEEEEENS_12float_e5m2_tENS5_IJlSC_lEEESK_SL_NS4_8TiledMMAINS4_8MMA_AtomIJNS4_4SM904GMMA31MMA_64x256x32_F32E5M2E5M2_SS_TNILNSP_7ScaleInE1ELSR_1EEEEEENS4_6LayoutINS5_IJSC_SC_SC_EEENS5_IJNSA_ILi0EEESW_SW_EEEEENS5_IJNS4_10UnderscoreESZ_SZ_EEEEENS4_23SM90_TMA_LOAD_MULTICASTENS4_14ComposedLayoutINS4_7SwizzleILi3ELi4ELi3EEENS4_18smem_ptr_flag_bitsILi8EEENSU_INS5_IJNSA_ILi8EEESI_EEENS5_IJSI_SC_EEEEEEEvNS4_8identityES12_S1C_vS1D_EENS_8epilogue10collective6detail29Sm90TmaWarpSpecializedAdapterINS1G_15DefaultEpilogueISK_SL_SL_NS1F_6thread17LinearCombinationISK_Li1EffLNS1K_9ScaleType4KindE0ELNS_15FloatRoundStyleE2ESK_EENS1_15EpilogueDefaultEEEEEvvEEEEvNT_6ParamsE)
        /*0020*/ 	.word	0x00000110
.L_16:


//--------------------- .nv.compat                --------------------------
	.section	.nv.compat,"",@"SHT_CUDA_COMPAT_INFO"
	.align	4
        /*0000*/ 	.byte	0x02, 0x09, 0x01, 0x00, 0x02, 0x02, 0x04, 0x00, 0x02, 0x05, 0x05, 0x00, 0x03, 0x07, 0x01, 0x01
        /*0010*/ 	.byte	0x02, 0x03, 0x01, 0x00, 0x02, 0x06, 0x01, 0x00, 0x04, 0x0b, 0x08, 0x00, 0x00, 0x00, 0x00, 0x00
        /*0020*/ 	.byte	0x00, 0x00, 0x00, 0x00


//--------------------- .nv.info._ZN7cutlass13device_kernelINS_4gemm6kernel13GemmUniversalIN4cute5tupleIJiiiiEEENS1_10collective13CollectiveMmaINS1_37MainloopSm90TmaGmmaWarpSpecializedFP8ILi5ENS5_IJNS4_1CILi2EEESB_NSA_ILi1EEEEEENS1_32KernelTmaWarpSpecializedPingpongEEENS5_IJNSA_ILi64EEENSA_ILi256EEENSA_ILi128EEEEEENS_12float_e5m2_tENS5_IJlSC_lEEESK_SL_NS4_8TiledMMAINS4_8MMA_AtomIJNS4_4SM904GMMA31MMA_64x256x32_F32E5M2E5M2_SS_TNILNSP_7ScaleInE1ELSR_1EEEEEENS4_6LayoutINS5_IJSC_SC_SC_EEENS5_IJNSA_ILi0EEESW_SW_EEEEENS5_IJNS4_10UnderscoreESZ_SZ_EEEEENS4_23SM90_TMA_LOAD_MULTICASTENS4_14ComposedLayoutINS4_7SwizzleILi3ELi4ELi3EEENS4_18smem_ptr_flag_bitsILi8EEENSU_INS5_IJNSA_ILi8EEESI_EEENS5_IJSI_SC_EEEEEEEvNS4_8identityES12_S1C_vS1D_EENS_8epilogue10collective6detail29Sm90TmaWarpSpecializedAdapterINS1G_15DefaultEpilogueISK_SL_SL_NS1F_6thread17LinearCombinationISK_Li1EffLNS1K_9ScaleType4KindE0ELNS_15FloatRoundStyleE2ESK_EENS1_15EpilogueDefaultEEEEEvvEEEEvNT_6ParamsE --------------------------
	.section	.nv.info._ZN7cutlass13device_kernelINS_4gemm6kernel13GemmUniversalIN4cute5tupleIJiiiiEEENS1_10collective13CollectiveMmaINS1_37MainloopSm90TmaGmmaWarpSpecializedFP8ILi5ENS5_IJNS4_1CILi2EEESB_NSA_ILi1EEEEEENS1_32KernelTmaWarpSpecializedPingpongEEENS5_IJNSA_ILi64EEENSA_ILi256EEENSA_ILi128EEEEEENS_12float_e5m2_tENS5_IJlSC_lEEESK_SL_NS4_8TiledMMAINS4_8MMA_AtomIJNS4_4SM904GMMA31MMA_64x256x32_F32E5M2E5M2_SS_TNILNSP_7ScaleInE1ELSR_1EEEEEENS4_6LayoutINS5_IJSC_SC_SC_EEENS5_IJNSA_ILi0EEESW_SW_EEEEENS5_IJNS4_10UnderscoreESZ_SZ_EEEEENS4_23SM90_TMA_LOAD_MULTICASTENS4_14ComposedLayoutINS4_7SwizzleILi3ELi4ELi3EEENS4_18smem_ptr_flag_bitsILi8EEENSU_INS5_IJNSA_ILi8EEESI_EEENS5_IJSI_SC_EEEEEEEvNS4_8identityES12_S1C_vS1D_EENS_8epilogue10collective6detail29Sm90TmaWarpSpecializedAdapterINS1G_15DefaultEpilogueISK_SL_SL_NS1F_6thread17LinearCombinationISK_Li1EffLNS1K_9ScaleType4KindE0ELNS_15FloatRoundStyleE2ESK_EENS1_15EpilogueDefaultEEEEEvvEEEEvNT_6ParamsE,"",@"SHT_CUDA_INFO"
	.sectionflags	@""
	.align	4


	//----- nvinfo : EIATTR_CUDA_API_VERSION
	.align		4
        /*0000*/ 	.byte	0x04, 0x37
        /*0002*/ 	.short	(.L_18 - .L_17)
.L_17:
        /*0004*/ 	.word	0x00000082


	//----- nvinfo : EIATTR_KPARAM_INFO
	.align		4
.L_18:
        /*0008*/ 	.byte	0x04, 0x17
        /*000a*/ 	.short	(.L_20 - .L_19)
.L_19:
        /*000c*/ 	.word	0x00000000
        /*0010*/ 	.short	0x0000
        /*0012*/ 	.short	0x0070
        /*0014*/ 	.byte	0x00, 0xf0, 0x01, 0x10


	//----- nvinfo : EIATTR_SPARSE_MMA_MASK
	.align		4
.L_20:
        /*0018*/ 	.byte	0x03, 0x50
        /*001a*/ 	.short	0x0000


	//----- nvinfo : EIATTR_MAXREG_COUNT
	.align		4
        /*001c*/ 	.byte	0x03, 0x1b
        /*001e*/ 	.short	0x00a8


	//----- nvinfo : EIATTR_NUM_BARRIERS
	.align		4
        /*0020*/ 	.byte	0x02, 0x4c
        /*0022*/ 	.byte	0x01
	.zero		1


	//----- nvinfo : EIATTR_ANNOTATIONS
	.align		4
        /*0024*/ 	.byte	0x04, 0x55
        /*0026*/ 	.short	(.L_22 - .L_21)


	//   ....[0]....
.L_21:
        /*0028*/ 	.word	0x00000001
        /*002c*/ 	.byte	0x30, 0x07, 0x00, 0x00, 0x01, 0x00, 0x00, 0x00, 0x30, 0x09, 0x00, 0x00, 0x01, 0x00, 0x00, 0x00
        /* <DEDUP_REMOVED lines=210> */
        /*0d5c*/ 	.byte	0x00, 0x06, 0x01, 0x00


	//----- nvinfo : EIATTR_MERCURY_ISA_VERSION
	.align		4
.L_22:
        /*0d60*/ 	.byte	0x03, 0x5f
        /*0d62*/ 	.short	0x0101


	//----- nvinfo : EIATTR_INT_WARP_WIDE_INSTR_OFFSETS
	.align		4
        /*0d64*/ 	.byte	0x04, 0x31
        /*0d66*/ 	.short	(.L_24 - .L_23)


	//   ....[0]....
.L_23:
        /*0d68*/ 	.word	0x000005b0


	//   ....[1]....
        /*0d6c*/ 	.word	0x00000630


	//   ....[2]....
        /*0d70*/ 	.word	0x00000640


	//   ....[3]....
        /*0d74*/ 	.word	0x00000650


	//   ....[4]....
        /*0d78*/ 	.word	0x000006a0


	//   ....[5]....
        /*0d7c*/ 	.word	0x000006e0


	//   ....[6]....
        /*0d80*/ 	.word	0x00000800


	//   ....[7]....
        /*0d84*/ 	.word	0x00000820


	//   ....[8]....
        /*0d88*/ 	.word	0x00005810


	//----- nvinfo : EIATTR_COOP_GROUP_MASK_REGIDS
	.align		4
.L_24:
        /*0d8c*/ 	.byte	0x04, 0x29
        /*0d8e*/ 	.short	(.L_26 - .L_25)


	//   ....[0]....
.L_25:
        /*0d90*/ 	.word	0xffffffff


	//   ....[1]....
        /*0d94*/ 	.word	0xffffffff


	//   ....[2]....
        /*0d98*/ 	.word	0xffffffff


	//   ....[3]....
        /*0d9c*/ 	.word	0xffffffff


	//   ....[4]....
        /*0da0*/ 	.word	0xffffffff


	//   ....[5]....
        /*0da4*/ 	.word	0xffffffff


	//   ....[6]....
        /*0da8*/ 	.word	0xffffffff


	//----- nvinfo : EIATTR_COOP_GROUP_INSTR_OFFSETS
	.align		4
.L_26:
        /*0dac*/ 	.byte	0x04, 0x28
        /*0dae*/ 	.short	(.L_28 - .L_27)


	//   ....[0]....
.L_27:
        /*0db0*/ 	.word	0x00000070


	//   ....[1]....
        /*0db4*/ 	.word	0x00000090


	//   ....[2]....
        /*0db8*/ 	.word	0x00000190


	//   ....[3]....
        /*0dbc*/ 	.word	0x000003d0


	//   ....[4]....
        /*0dc0*/ 	.word	0x00000410


	//   ....[5]....
        /*0dc4*/ 	.word	0x00000500


	//   ....[6]....
        /*0dc8*/ 	.word	0x000009c0


	//----- nvinfo : EIATTR_REG_RECONFIG
	.align		4
.L_28:
        /*0dcc*/ 	.byte	0x01, 0x54
	.zero		2


	//----- nvinfo : EIATTR_MBARRIER_INSTR_OFFSETS
	.align		4
        /*0dd0*/ 	.byte	0x04, 0x39
        /*0dd2*/ 	.short	(.L_30 - .L_29)


	//   ....[0]....
.L_29:
        /*0dd4*/ 	.word	0x00000310
        /*0dd8*/ 	.word	0x000000ff
        /*0ddc*/ 	.word	0x00000000
        /*0de0*/ 	.short	0x0100
        /*0de2*/ 	.byte	0x07
	.zero		1


	//   ....[1]....
        /*0de4*/ 	.word	0x00000320
        /*0de8*/ 	.word	0x000000ff
        /*0dec*/ 	.word	0x00000028
        /*0df0*/ 	.short	0x0100
        /*0df2*/ 	.byte	0x07
	.zero		1


	//   ....[2]....
        /*0df4*/ 	.word	0x00000330
        /*0df8*/ 	.word	0x000000ff
        /*0dfc*/ 	.word	0x00000008
        /*0e00*/ 	.short	0x0100
        /*0e02*/ 	.byte	0x07
	.zero		1


	//   ....[3]....
        /*0e04*/ 	.word	0x00000340
        /*0e08*/ 	.word	0x000000ff
        /*0e0c*/ 	.word	0x00000030
        /*0e10*/ 	.short	0x0100
        /*0e12*/ 	.byte	0x07
	.zero		1


	//   ....[4]....
        /*0e14*/ 	.word	0x00000350
        /*0e18*/ 	.word	0x000000ff
        /*0e1c*/ 	.word	0x00000010
        /*0e20*/ 	.short	0x0100
        /*0e22*/ 	.byte	0x07
	.zero		1


	//   ....[5]....
        /*0e24*/ 	.word	0x00000360
        /*0e28*/ 	.word	0x000000ff
        /*0e2c*/ 	.word	0x00000038
        /*0e30*/ 	.short	0x0100
        /*0e32*/ 	.byte	0x07
	.zero		1


	//   ....[6]....
        /*0e34*/ 	.word	0x00000370
        /*0e38*/ 	.word	0x000000ff
        /*0e3c*/ 	.word	0x00000018
        /*0e40*/ 	.short	0x0100
        /*0e42*/ 	.byte	0x07
	.zero		1


	//   ....[7]....
        /*0e44*/ 	.word	0x00000380
        /*0e48*/ 	.word	0x000000ff
        /*0e4c*/ 	.word	0x00000040
        /*0e50*/ 	.short	0x0100
        /*0e52*/ 	.byte	0x07
	.zero		1


	//   ....[8]....
        /*0e54*/ 	.word	0x00000390
        /*0e58*/ 	.word	0x000000ff
        /*0e5c*/ 	.word	0x00000020
        /*0e60*/ 	.short	0x0100
        /*0e62*/ 	.byte	0x07
	.zero		1


	//   ....[9]....
        /*0e64*/ 	.word	0x000003a0
        /*0e68*/ 	.word	0x000000ff
        /*0e6c*/ 	.word	0x00000048
        /*0e70*/ 	.short	0x0100
        /*0e72*/ 	.byte	0x07
	.zero		1


	//   ....[10]....
        /*0e74*/ 	.word	0x00000860
        /*0e78*/ 	.word	0x000000ff
        /*0e7c*/ 	.word	0x00000080
        /*0e80*/ 	.short	0x0100
        /*0e82*/ 	.byte	0x07
	.zero		1


	//   ....[11]....
        /*0e84*/ 	.word	0x00000900
        /*0e88*/ 	.word	0x000000ff
        /*0e8c*/ 	.word	0x00000088
        /*0e90*/ 	.short	0x0100
        /*0e92*/ 	.byte	0x07
	.zero		1


	//   ....[12]....
        /*0e94*/ 	.word	0x00000940
        /*0e98*/ 	.word	0x000000ff
        /*0e9c*/ 	.word	0x00000060
        /*0ea0*/ 	.short	0x0100
        /*0ea2*/ 	.byte	0x0a
	.zero		1


	//   ....[13]....
        /*0ea4*/ 	.word	0x00000950
        /*0ea8*/ 	.word	0x000000ff
        /*0eac*/ 	.word	0x00000068
        /*0eb0*/ 	.short	0x0100
        /*0eb2*/ 	.byte	0x0a
	.zero		1


	//   ....[14]....
        /*0eb4*/ 	.word	0x00000960
        /*0eb8*/ 	.word	0x000000ff
        /*0ebc*/ 	.word	0x00000070
        /*0ec0*/ 	.short	0x0100
        /*0ec2*/ 	.byte	0x0a
	.zero		1


	//   ....[15]....
        /*0ec4*/ 	.word	0x00000970
        /*0ec8*/ 	.word	0x000000ff
        /*0ecc*/ 	.word	0x00000078
        /*0ed0*/ 	.short	0x0100
        /*0ed2*/ 	.byte	0x0a
	.zero		1


	//   ....[16]....
        /*0ed4*/ 	.word	0x00001840
        /*0ed8*/ 	.word	0x000000ff
        /*0edc*/ 	.word	0xfffffff8
        /*0ee0*/ 	.short	0x010a
        /*0ee2*/ 	.byte	0x12
	.zero		1


	//   ....[17]....
        /*0ee4*/ 	.word	0x00002210
        /*0ee8*/ 	.word	0x000000ff
        /*0eec*/ 	.word	0x00000000
        /*0ef0*/ 	.short	0x010a
        /*0ef2*/ 	.byte	0x06
	.zero		1


	//   ....[18]....
        /*0ef4*/ 	.word	0x00002250
        /*0ef8*/ 	.word	0x000000ff
        /*0efc*/ 	.word	0x00000000
        /*0f00*/ 	.short	0x010a
        /*0f02*/ 	.byte	0x06
	.zero		1


	//   ....[19]....
        /*0f04*/ 	.word	0x000034f0
        /*0f08*/ 	.word	0x000000ff
        /*0f0c*/ 	.word	0x00000000
        /*0f10*/ 	.short	0x010a
        /*0f12*/ 	.byte	0x09
	.zero		1


	//   ....[20]....
        /*0f14*/ 	.word	0x00003530
        /*0f18*/ 	.word	0x000000ff
        /*0f1c*/ 	.word	0x00000000
        /*0f20*/ 	.short	0x010a
        /*0f22*/ 	.byte	0x09
	.zero		1


	//   ....[21]....
        /*0f24*/ 	.word	0x000046a0
        /*0f28*/ 	.word	0x000000e5
        /*0f2c*/ 	.word	0x00000000
        /*0f30*/ 	.short	0x0101
        /*0f32*/ 	.byte	0x3f
	.zero		1


	//   ....[22]....
        /*0f34*/ 	.word	0x00005720
        /*0f38*/ 	.word	0x000000e5
        /*0f3c*/ 	.word	0x00000000
        /*0f40*/ 	.short	0x0101
        /*0f42*/ 	.byte	0x1c
	.zero		1


	//   ....[23]....
        /*0f44*/ 	.word	0x000058d0
        /*0f48*/ 	.word	0x00000018
        /*0f4c*/ 	.word	0x00000000
        /*0f50*/ 	.short	0x0101
        /*0f52*/ 	.byte	0x3f
	.zero		1


	//   ....[24]....
        /*0f54*/ 	.word	0x00005990
        /*0f58*/ 	.word	0x000000ff
        /*0f5c*/ 	.word	0x00000008
        /*0f60*/ 	.short	0x010a
        /*0f62*/ 	.byte	0x12
	.zero		1


	//   ....[25]....
        /*0f64*/ 	.word	0x0000eb60
        /*0f68*/ 	.word	0x00000003
        /*0f6c*/ 	.word	0x00000000
        /*0f70*/ 	.short	0x0101
        /*0f72*/ 	.byte	0x1c
	.zero		1


	//   ....[26]....
        /*0f74*/ 	.word	0x0000f680
        /*0f78*/ 	.word	0x0000000b
        /*0f7c*/ 	.word	0x00000028
        /*0f80*/ 	.short	0x010a
        /*0f82*/ 	.byte	0x3f
	.zero		1


	//   ....[27]....
        /*0f84*/ 	.word	0x0000fa70
        /*0f88*/ 	.word	0x00000004
        /*0f8c*/ 	.word	0x00000088
        /*0f90*/ 	.short	0x0101
        /*0f92*/ 	.byte	0x3f
	.zero		1


	//   ....[28]....
        /*0f94*/ 	.word	0x00010260
        /*0f98*/ 	.word	0x00000007
        /*0f9c*/ 	.word	0x00000000
        /*0fa0*/ 	.short	0x010a
        /*0fa2*/ 	.byte	0x3f
	.zero		1


	//   ....[29]....
        /*0fa4*/ 	.word	0x000102e0
        /*0fa8*/ 	.word	0x00000009
        /*0fac*/ 	.word	0x00000000
        /*0fb0*/ 	.short	0x010a
        /*0fb2*/ 	.byte	0x3f
	.zero		1


	//   ....[30]....
        /*0fb4*/ 	.word	0x00010370
        /*0fb8*/ 	.word	0x00000006
        /*0fbc*/ 	.word	0x00000000
        /*0fc0*/ 	.short	0x010a
        /*0fc2*/ 	.byte	0x3f
	.zero		1


	//   ....[31]....
        /*0fc4*/ 	.word	0x00010400
        /*0fc8*/ 	.word	0x00000009
        /*0fcc*/ 	.word	0x00000000
        /*0fd0*/ 	.short	0x010a
        /*0fd2*/ 	.byte	0x3f
	.zero		1


	//   ....[32]....
        /*0fd4*/ 	.word	0x00010490
        /*0fd8*/ 	.word	0x00000003
        /*0fdc*/ 	.word	0x00000000
        /*0fe0*/ 	.short	0x010a
        /*0fe2*/ 	.byte	0x3f
	.zero		1


	//   ....[33]....
        /*0fe4*/ 	.word	0x00010500
        /*0fe8*/ 	.word	0x00000003
        /*0fec*/ 	.word	0xfffffff8
        /*0ff0*/ 	.short	0x010a
        /*0ff2*/ 	.byte	0x3f
	.zero		1


	//   ....[34]....
        /*0ff4*/ 	.word	0x00010560
        /*0ff8*/ 	.word	0x00000003
        /*0ffc*/ 	.word	0x00000000
        /*1000*/ 	.short	0x010a
        /*1002*/ 	.byte	0x3f
	.zero		1


	//   ....[35]....
        /*1004*/ 	.word	0x000105d0
        /*1008*/ 	.word	0x00000000
        /*100c*/ 	.word	0x00000000
        /*1010*/ 	.short	0x010a
        /*1012*/ 	.byte	0x3f
	.zero		1


	//   ....[36]....
        /*1014*/ 	.word	0x00010640
        /*1018*/ 	.word	0x00000019
        /*101c*/ 	.word	0x00000008
        /*1020*/ 	.short	0x010a
        /*1022*/ 	.byte	0x3f
	.zero		1


	//   ....[37]....
        /*1024*/ 	.word	0x00010710
        /*1028*/ 	.word	0x0000000b
        /*102c*/ 	.word	0x00000028
        /*1030*/ 	.short	0x010a
        /*1032*/ 	.byte	0x3f
	.zero		1


	//   ....[38]....
        /*1034*/ 	.word	0x000107f0
        /*1038*/ 	.word	0x00000007
        /*103c*/ 	.word	0x00000000
        /*1040*/ 	.short	0x010a
        /*1042*/ 	.byte	0x3f
	.zero		1


	//   ....[39]....
        /*1044*/ 	.word	0x00010840
        /*1048*/ 	.word	0x00000009
        /*104c*/ 	.word	0x00000000
        /*1050*/ 	.short	0x010a
        /*1052*/ 	.byte	0x3f
	.zero		1


	//   ....[40]....
        /*1054*/ 	.word	0x00010890
        /*1058*/ 	.word	0x00000006
        /*105c*/ 	.word	0x00000000
        /*1060*/ 	.short	0x010a
        /*1062*/ 	.byte	0x3f
	.zero		1


	//   ....[41]....
        /*1064*/ 	.word	0x000108e0
        /*1068*/ 	.word	0x00000009
        /*106c*/ 	.word	0x00000000
        /*1070*/ 	.short	0x010a
        /*1072*/ 	.byte	0x3f
	.zero		1


	//----- nvinfo : EIATTR_NUM_MBARRIERS
	.align		4
.L_30:
        /*1074*/ 	.byte	0x03, 0x38
        /*1076*/ 	.short	0x0010


	//----- nvinfo : EIATTR_EXIT_INSTR_OFFSETS
	.align		4
        /*1078*/ 	.byte	0x04, 0x1c
        /*107a*/ 	.short	(.L_32 - .L_31)


	//   ....[0]....
.L_31:
        /*107c*/ 	.word	0x00001550


	//   ....[1]....
        /*1080*/ 	.word	0x000015b0


	//   ....[2]....
        /*1084*/ 	.word	0x0000f270


	//   ....[3]....
        /*1088*/ 	.word	0x0000f2a0


	//   ....[4]....
        /*108c*/ 	.word	0x000104e0


	//----- nvinfo : EIATTR_MAX_THREADS
	.align		4
.L_32:
        /*1090*/ 	.byte	0x04, 0x05
        /*1092*/ 	.short	(.L_34 - .L_33)
.L_33:
        /*1094*/ 	.word	0x00000180
        /*1098*/ 	.word	0x00000001
        /*109c*/ 	.word	0x00000001


	//----- nvinfo : EIATTR_CRS_STACK_SIZE
	.align		4
.L_34:
        /*10a0*/ 	.byte	0x04, 0x1e
        /*10a2*/ 	.short	(.L_36 - .L_35)
.L_35:
        /*10a4*/ 	.word	0x00000000


	//----- nvinfo : EIATTR_CBANK_PARAM_SIZE
	.align		4
.L_36:
        /*10a8*/ 	.byte	0x03, 0x19
        /*10aa*/ 	.short	0x0470


	//----- nvinfo : EIATTR_PARAM_CBANK
	.align		4
        /*10ac*/ 	.byte	0x04, 0x0a
        /*10ae*/ 	.short	(.L_38 - .L_37)
	.align		4
.L_37:
        /*10b0*/ 	.word	index@(.nv.constant0._ZN7cutlass13device_kernelINS_4gemm6kernel13GemmUniversalIN4cute5tupleIJiiiiEEENS1_10collective13CollectiveMmaINS1_37MainloopSm90TmaGmmaWarpSpecializedFP8ILi5ENS5_IJNS4_1CILi2EEESB_NSA_ILi1EEEEEENS1_32KernelTmaWarpSpecializedPingpongEEENS5_IJNSA_ILi64EEENSA_ILi256EEENSA_ILi128EEEEEENS_12float_e5m2_tENS5_IJlSC_lEEESK_SL_NS4_8TiledMMAINS4_8MMA_AtomIJNS4_4SM904GMMA31MMA_64x256x32_F32E5M2E5M2_SS_TNILNSP_7ScaleInE1ELSR_1EEEEEENS4_6LayoutINS5_IJSC_SC_SC_EEENS5_IJNSA_ILi0EEESW_SW_EEEEENS5_IJNS4_10UnderscoreESZ_SZ_EEEEENS4_23SM90_TMA_LOAD_MULTICASTENS4_14ComposedLayoutINS4_7SwizzleILi3ELi4ELi3EEENS4_18smem_ptr_flag_bitsILi8EEENSU_INS5_IJNSA_ILi8EEESI_EEENS5_IJSI_SC_EEEEEEEvNS4_8identityES12_S1C_vS1D_EENS_8epilogue10collective6detail29Sm90TmaWarpSpecializedAdapterINS1G_15DefaultEpilogueISK_SL_SL_NS1F_6thread17LinearCombinationISK_Li1EffLNS1K_9ScaleType4KindE0ELNS_15FloatRoundStyleE2ESK_EENS1_15EpilogueDefaultEEEEEvvEEEEvNT_6ParamsE)
        /*10b4*/ 	.short	0x0210
        /*10b6*/ 	.short	0x0470


	//----- nvinfo : EIATTR_SW_WAR
	.align		4
.L_38:
        /*10b8*/ 	.byte	0x04, 0x36
        /*10ba*/ 	.short	(.L_40 - .L_39)
.L_39:
        /*10bc*/ 	.word	0x00000008
.L_40:


//--------------------- .nv.callgraph             --------------------------
	.section	.nv.callgraph,"",@"SHT_CUDA_CALLGRAPH"
	.align	4
	.sectionentsize	8
	.align		4
        /*0000*/ 	.word	0x00000000
	.align		4
        /*0004*/ 	.word	0xffffffff
	.align		4
        /*0008*/ 	.word	0x00000000
	.align		4
        /*000c*/ 	.word	0xfffffffe
	.align		4
        /*0010*/ 	.word	0x00000000
	.align		4
        /*0014*/ 	.word	0xfffffffd
	.align		4
        /*0018*/ 	.word	0x00000000
	.align		4
        /*001c*/ 	.word	0xfffffffc


//--------------------- .nv.constant4             --------------------------
	.section	.nv.constant4,"a",@progbits
	.align	8
	.align		8
.nv.constant4:
        /*0000*/ 	.dword	_ZN40_INTERNAL_5bec71de_4_k_cu_34937673_253914cuda3std3__45__cpo5beginE
	.align		8
        /*0008*/ 	.dword	_ZN40_INTERNAL_5bec71de_4_k_cu_34937673_253914cuda3std3__45__cpo3endE
	.align		8
        /*0010*/ 	.dword	_ZN40_INTERNAL_5bec71de_4_k_cu_34937673_253914cuda3std3__45__cpo6cbeginE
	.align		8
        /*0018*/ 	.dword	_ZN40_INTERNAL_5bec71de_4_k_cu_34937673_253914cuda3std3__45__cpo4cendE
	.align		8
        /*0020*/ 	.dword	_ZN40_INTERNAL_5bec71de_4_k_cu_34937673_253914cuda3std3__442_GLOBAL__N__5bec71de_4_k_cu_34937673_253916ignoreE
	.align		8
        /*0028*/ 	.dword	_ZN40_INTERNAL_5bec71de_4_k_cu_34937673_253914cuda3std3__419piecewise_constructE
	.align		8
        /*0030*/ 	.dword	_ZN40_INTERNAL_5bec71de_4_k_cu_34937673_253914cuda3std3__48in_placeE
	.align		8
        /*0038*/ 	.dword	_ZN40_INTERNAL_5bec71de_4_k_cu_34937673_253914cuda3std6ranges3__45__cpo4swapE
	.align		8
        /*0040*/ 	.dword	_ZN40_INTERNAL_5bec71de_4_k_cu_34937673_253914cuda3std6ranges3__45__cpo9iter_moveE
	.align		8
        /*0048*/ 	.dword	_ZN40_INTERNAL_5bec71de_4_k_cu_34937673_253914cute7productE
	.align		8
        /*0050*/ 	.dword	_ZN40_INTERNAL_5bec71de_4_k_cu_34937673_253914cute1_E


//--------------------- .text._ZN7cutlass13device_kernelINS_4gemm6kernel13GemmUniversalIN4cute5tupleIJiiiiEEENS1_10collective13CollectiveMmaINS1_37MainloopSm90TmaGmmaWarpSpecializedFP8ILi5ENS5_IJNS4_1CILi2EEESB_NSA_ILi1EEEEEENS1_32KernelTmaWarpSpecializedPingpongEEENS5_IJNSA_ILi64EEENSA_ILi256EEENSA_ILi128EEEEEENS_12float_e5m2_tENS5_IJlSC_lEEESK_SL_NS4_8TiledMMAINS4_8MMA_AtomIJNS4_4SM904GMMA31MMA_64x256x32_F32E5M2E5M2_SS_TNILNSP_7ScaleInE1ELSR_1EEEEEENS4_6LayoutINS5_IJSC_SC_SC_EEENS5_IJNSA_ILi0EEESW_SW_EEEEENS5_IJNS4_10UnderscoreESZ_SZ_EEEEENS4_23SM90_TMA_LOAD_MULTICASTENS4_14ComposedLayoutINS4_7SwizzleILi3ELi4ELi3EEENS4_18smem_ptr_flag_bitsILi8EEENSU_INS5_IJNSA_ILi8EEESI_EEENS5_IJSI_SC_EEEEEEEvNS4_8identityES12_S1C_vS1D_EENS_8epilogue10collective6detail29Sm90TmaWarpSpecializedAdapterINS1G_15DefaultEpilogueISK_SL_SL_NS1F_6thread17LinearCombinationISK_Li1EffLNS1K_9ScaleType4KindE0ELNS_15FloatRoundStyleE2ESK_EENS1_15EpilogueDefaultEEEEEvvEEEEvNT_6ParamsE --------------------------
	.section	.text._ZN7cutlass13device_kernelINS_4gemm6kernel13GemmUniversalIN4cute5tupleIJiiiiEEENS1_10collective13CollectiveMmaINS1_37MainloopSm90TmaGmmaWarpSpecializedFP8ILi5ENS5_IJNS4_1CILi2EEESB_NSA_ILi1EEEEEENS1_32KernelTmaWarpSpecializedPingpongEEENS5_IJNSA_ILi64EEENSA_ILi256EEENSA_ILi128EEEEEENS_12float_e5m2_tENS5_IJlSC_lEEESK_SL_NS4_8TiledMMAINS4_8MMA_AtomIJNS4_4SM904GMMA31MMA_64x256x32_F32E5M2E5M2_SS_TNILNSP_7ScaleInE1ELSR_1EEEEEENS4_6LayoutINS5_IJSC_SC_SC_EEENS5_IJNSA_ILi0EEESW_SW_EEEEENS5_IJNS4_10UnderscoreESZ_SZ_EEEEENS4_23SM90_TMA_LOAD_MULTICASTENS4_14ComposedLayoutINS4_7SwizzleILi3ELi4ELi3EEENS4_18smem_ptr_flag_bitsILi8EEENSU_INS5_IJNSA_ILi8EEESI_EEENS5_IJSI_SC_EEEEEEEvNS4_8identityES12_S1C_vS1D_EENS_8epilogue10collective6detail29Sm90TmaWarpSpecializedAdapterINS1G_15DefaultEpilogueISK_SL_SL_NS1F_6thread17LinearCombinationISK_Li1EffLNS1K_9ScaleType4KindE0ELNS_15FloatRoundStyleE2ESK_EENS1_15EpilogueDefaultEEEEEvvEEEEvNT_6ParamsE,"ax",@progbits
	.align	128
.text._ZN7cutlass13device_kernelINS_4gemm6kernel13GemmUniversalIN4cute5tupleIJiiiiEEENS1_10collective13CollectiveMmaINS1_37MainloopSm90TmaGmmaWarpSpecializedFP8ILi5ENS5_IJNS4_1CILi2EEESB_NSA_ILi1EEEEEENS1_32KernelTmaWarpSpecializedPingpongEEENS5_IJNSA_ILi64EEENSA_ILi256EEENSA_ILi128EEEEEENS_12float_e5m2_tENS5_IJlSC_lEEESK_SL_NS4_8TiledMMAINS4_8MMA_AtomIJNS4_4SM904GMMA31MMA_64x256x32_F32E5M2E5M2_SS_TNILNSP_7ScaleInE1ELSR_1EEEEEENS4_6LayoutINS5_IJSC_SC_SC_EEENS5_IJNSA_ILi0EEESW_SW_EEEEENS5_IJNS4_10UnderscoreESZ_SZ_EEEEENS4_23SM90_TMA_LOAD_MULTICASTENS4_14ComposedLayoutINS4_7SwizzleILi3ELi4ELi3EEENS4_18smem_ptr_flag_bitsILi8EEENSU_INS5_IJNSA_ILi8EEESI_EEENS5_IJSI_SC_EEEEEEEvNS4_8identityES12_S1C_vS1D_EENS_8epilogue10collective6detail29Sm90TmaWarpSpecializedAdapterINS1G_15DefaultEpilogueISK_SL_SL_NS1F_6thread17LinearCombinationISK_Li1EffLNS1K_9ScaleType4KindE0ELNS_15FloatRoundStyleE2ESK_EENS1_15EpilogueDefaultEEEEEvvEEEEvNT_6ParamsE:
        .type           _ZN7cutlass13device_kernelINS_4gemm6kernel13GemmUniversalIN4cute5tupleIJiiiiEEENS1_10collective13CollectiveMmaINS1_37MainloopSm90TmaGmmaWarpSpecializedFP8ILi5ENS5_IJNS4_1CILi2EEESB_NSA_ILi1EEEEEENS1_32KernelTmaWarpSpecializedPingpongEEENS5_IJNSA_ILi64EEENSA_ILi256EEENSA_ILi128EEEEEENS_12float_e5m2_tENS5_IJlSC_lEEESK_SL_NS4_8TiledMMAINS4_8MMA_AtomIJNS4_4SM904GMMA31MMA_64x256x32_F32E5M2E5M2_SS_TNILNSP_7ScaleInE1ELSR_1EEEEEENS4_6LayoutINS5_IJSC_SC_SC_EEENS5_IJNSA_ILi0EEESW_SW_EEEEENS5_IJNS4_10UnderscoreESZ_SZ_EEEEENS4_23SM90_TMA_LOAD_MULTICASTENS4_14ComposedLayoutINS4_7SwizzleILi3ELi4ELi3EEENS4_18smem_ptr_flag_bitsILi8EEENSU_INS5_IJNSA_ILi8EEESI_EEENS5_IJSI_SC_EEEEEEEvNS4_8identityES12_S1C_vS1D_EENS_8epilogue10collective6detail29Sm90TmaWarpSpecializedAdapterINS1G_15DefaultEpilogueISK_SL_SL_NS1F_6thread17LinearCombinationISK_Li1EffLNS1K_9ScaleType4KindE0ELNS_15FloatRoundStyleE2ESK_EENS1_15EpilogueDefaultEEEEEvvEEEEvNT_6ParamsE,@function
        .size           _ZN7cutlass13device_kernelINS_4gemm6kernel13GemmUniversalIN4cute5tupleIJiiiiEEENS1_10collective13CollectiveMmaINS1_37MainloopSm90TmaGmmaWarpSpecializedFP8ILi5ENS5_IJNS4_1CILi2EEESB_NSA_ILi1EEEEEENS1_32KernelTmaWarpSpecializedPingpongEEENS5_IJNSA_ILi64EEENSA_ILi256EEENSA_ILi128EEEEEENS_12float_e5m2_tENS5_IJlSC_lEEESK_SL_NS4_8TiledMMAINS4_8MMA_AtomIJNS4_4SM904GMMA31MMA_64x256x32_F32E5M2E5M2_SS_TNILNSP_7ScaleInE1ELSR_1EEEEEENS4_6LayoutINS5_IJSC_SC_SC_EEENS5_IJNSA_ILi0EEESW_SW_EEEEENS5_IJNS4_10UnderscoreESZ_SZ_EEEEENS4_23SM90_TMA_LOAD_MULTICASTENS4_14ComposedLayoutINS4_7SwizzleILi3ELi4ELi3EEENS4_18smem_ptr_flag_bitsILi8EEENSU_INS5_IJNSA_ILi8EEESI_EEENS5_IJSI_SC_EEEEEEEvNS4_8identityES12_S1C_vS1D_EENS_8epilogue10collective6detail29Sm90TmaWarpSpecializedAdapterINS1G_15DefaultEpilogueISK_SL_SL_NS1F_6thread17LinearCombinationISK_Li1EffLNS1K_9ScaleType4KindE0ELNS_15FloatRoundStyleE2ESK_EENS1_15EpilogueDefaultEEEEEvvEEEEvNT_6ParamsE,(.L_x_338 - _ZN7cutlass13device_kernelINS_4gemm6kernel13GemmUniversalIN4cute5tupleIJiiiiEEENS1_10collective13CollectiveMmaINS1_37MainloopSm90TmaGmmaWarpSpecializedFP8ILi5ENS5_IJNS4_1CILi2EEESB_NSA_ILi1EEEEEENS1_32KernelTmaWarpSpecializedPingpongEEENS5_IJNSA_ILi64EEENSA_ILi256EEENSA_ILi128EEEEEENS_12float_e5m2_tENS5_IJlSC_lEEESK_SL_NS4_8TiledMMAINS4_8MMA_AtomIJNS4_4SM904GMMA31MMA_64x256x32_F32E5M2E5M2_SS_TNILNSP_7ScaleInE1ELSR_1EEEEEENS4_6LayoutINS5_IJSC_SC_SC_EEENS5_IJNSA_ILi0EEESW_SW_EEEEENS5_IJNS4_10UnderscoreESZ_SZ_EEEEENS4_23SM90_TMA_LOAD_MULTICASTENS4_14ComposedLayoutINS4_7SwizzleILi3ELi4ELi3EEENS4_18smem_ptr_flag_bitsILi8EEENSU_INS5_IJNSA_ILi8EEESI_EEENS5_IJSI_SC_EEEEEEEvNS4_8identityES12_S1C_vS1D_EENS_8epilogue10collective6detail29Sm90TmaWarpSpecializedAdapterINS1G_15DefaultEpilogueISK_SL_SL_NS1F_6thread17LinearCombinationISK_Li1EffLNS1K_9ScaleType4KindE0ELNS_15FloatRoundStyleE2ESK_EENS1_15EpilogueDefaultEEEEEvvEEEEvNT_6ParamsE)
        .other          _ZN7cutlass13device_kernelINS_4gemm6kernel13GemmUniversalIN4cute5tupleIJiiiiEEENS1_10collective13CollectiveMmaINS1_37MainloopSm90TmaGmmaWarpSpecializedFP8ILi5ENS5_IJNS4_1CILi2EEESB_NSA_ILi1EEEEEENS1_32KernelTmaWarpSpecializedPingpongEEENS5_IJNSA_ILi64EEENSA_ILi256EEENSA_ILi128EEEEEENS_12float_e5m2_tENS5_IJlSC_lEEESK_SL_NS4_8TiledMMAINS4_8MMA_AtomIJNS4_4SM904GMMA31MMA_64x256x32_F32E5M2E5M2_SS_TNILNSP_7ScaleInE1ELSR_1EEEEEENS4_6LayoutINS5_IJSC_SC_SC_EEENS5_IJNSA_ILi0EEESW_SW_EEEEENS5_IJNS4_10UnderscoreESZ_SZ_EEEEENS4_23SM90_TMA_LOAD_MULTICASTENS4_14ComposedLayoutINS4_7SwizzleILi3ELi4ELi3EEENS4_18smem_ptr_flag_bitsILi8EEENSU_INS5_IJNSA_ILi8EEESI_EEENS5_IJSI_SC_EEEEEEEvNS4_8identityES12_S1C_vS1D_EENS_8epilogue10collective6detail29Sm90TmaWarpSpecializedAdapterINS1G_15DefaultEpilogueISK_SL_SL_NS1F_6thread17LinearCombinationISK_Li1EffLNS1K_9ScaleType4KindE0ELNS_15FloatRoundStyleE2ESK_EENS1_15EpilogueDefaultEEEEEvvEEEEvNT_6ParamsE,@"STO_CUDA_ENTRY STV_DEFAULT"
_ZN7cutlass13device_kernelINS_4gemm6kernel13GemmUniversalIN4cute5tupleIJiiiiEEENS1_10collective13CollectiveMmaINS1_37MainloopSm90TmaGmmaWarpSpecializedFP8ILi5ENS5_IJNS4_1CILi2EEESB_NSA_ILi1EEEEEENS1_32KernelTmaWarpSpecializedPingpongEEENS5_IJNSA_ILi64EEENSA_ILi256EEENSA_ILi128EEEEEENS_12float_e5m2_tENS5_IJlSC_lEEESK_SL_NS4_8TiledMMAINS4_8MMA_AtomIJNS4_4SM904GMMA31MMA_64x256x32_F32E5M2E5M2_SS_TNILNSP_7ScaleInE1ELSR_1EEEEEENS4_6LayoutINS5_IJSC_SC_SC_EEENS5_IJNSA_ILi0EEESW_SW_EEEEENS5_IJNS4_10UnderscoreESZ_SZ_EEEEENS4_23SM90_TMA_LOAD_MULTICASTENS4_14ComposedLayoutINS4_7SwizzleILi3ELi4ELi3EEENS4_18smem_ptr_flag_bitsILi8EEENSU_INS5_IJNSA_ILi8EEESI_EEENS5_IJSI_SC_EEEEEEEvNS4_8identityES12_S1C_vS1D_EENS_8epilogue10collective6detail29Sm90TmaWarpSpecializedAdapterINS1G_15DefaultEpilogueISK_SL_SL_NS1F_6thread17LinearCombinationISK_Li1EffLNS1K_9ScaleType4KindE0ELNS_15FloatRoundStyleE2ESK_EENS1_15EpilogueDefaultEEEEEvvEEEEvNT_6ParamsE:
[----:B------:R-:W0:Y:S02]  /*0000*/  LDC R1, c[0x0][0x28] ;  /* 0x00000a00ff017b82 */ /* 0x000e240000000800 */
[----:B0-----:R-:W-:Y:S01]  /*0010*/  VIADD R1, R1, 0xfffffef0 ;  /* 0xfffffef001017836 */ /* 0x001fe20000000000 */
[----:B------:R-:W0:Y:S01]  /*0020*/  S2R R3, SR_TID.X ;  /* 0x0000000000037919 */ /* 0x000e220000002100 */
[----:B------:R-:W-:Y:S01]  /*0030*/  ELECT P0, URZ, PT ;  /* 0x00000000003f782f */ /* 0x000fe20003800000 */
[----:B------:R-:W-:Y:S01]  /*0040*/  BSSY B0, `(.L_x_0) ;  /* 0x0000014000007945 */ /* 0x000fe20003800000 */
[--C-:B0-----:R-:W-:Y:S02]  /*0050*/  SHF.R.U32.HI R0, RZ, 0x5, R3.reuse ;  /* 0x00000005ff007819 */ /* 0x101fe40000011603 */
[----:B------:R-:W-:-:S03]  /*0060*/  SHF.R.U32.HI R5, RZ, 0x7, R3 ;  /* 0x00000007ff057819 */ /* 0x000fc60000011603 */
[----:B------:R-:W0:Y:S02]  /*0070*/  SHFL.IDX PT, R2, R0, RZ, 0x1f ;  /* 0x00001fff00027589 */ /* 0x000e2400000e0000 */
[----:B0-----:R-:W-:Y:S02]  /*0080*/  R2UR UR6, R2 ;  /* 0x00000000020672ca */ /* 0x001fe400000e0000 */
[----:B------:R0:W1:Y:S11]  /*0090*/  SHFL.IDX PT, R2, R5, RZ, 0x1f ;  /* 0x00001fff05027589 */ /* 0x00007600000e0000 */
[----:B------:R-:W-:-:S02]  /*00a0*/  USHF.R.S32.HI UR4, URZ, 0x1f, UR6 ;  /* 0x0000001f3f047899 */ /* 0x000fc40008011406 */
[----:B------:R-:W-:Y:S02]  /*00b0*/  ISETP.NE.OR P0, PT, RZ, UR6, !P0 ;  /* 0x00000006ff007c0c */ /* 0x000fe4000c705670 */
[----:B------:R-:W-:-:S04]  /*00c0*/  ULEA.HI UR4, UR4, UR6, URZ, 0x2 ;  /* 0x0000000604047291 */ /* 0x000fc8000f8f103f */
[----:B------:R-:W-:-:S04]  /*00d0*/  ULOP3.LUT UR4, UR4, 0xfffffffc, URZ, 0xc0, !UPT ;  /* 0xfffffffc04047892 */ /* 0x000fc8000f8ec03f */
[----:B------:R-:W-:-:S03]  /*00e0*/  UIADD3 UR6, UR6, -UR4, URZ ;  /* 0x8000000406067290 */ /* 0x000fc6000fffe03f */
[----:B01----:R-:W-:Y:S09]  /*00f0*/  @P0 BRA `(.L_x_1) ;  /* 0x0000000000200947 */ /* 0x003ff20003800000 */
[----:B------:R-:W-:Y:S02]  /*0100*/  ULDC.64 UR4, c[0x0][0x198] ;  /* 0x0000660000047ab9 */ /* 0x000fe40000000a00 */
[----:B------:R-:W-:Y:S02]  /*0110*/  UIADD3 UR8, UP0, UR4, 0xf0, URZ ;  /* 0x000000f004087890 */ /* 0x000fe4000ff1e03f */
[----:B------:R-:W-:Y:S02]  /*0120*/  UIADD3 UR4, UP1, UR4, 0x1f0, URZ ;  /* 0x000001f004047890 */ /* 0x000fe4000ff3e03f */
[----:B------:R-:W-:Y:S02]  /*0130*/  UIADD3.X UR9, URZ, UR5, URZ, UP0, !UPT ;  /* 0x000000053f097290 */ /* 0x000fe400087fe43f */
[----:B------:R-:W-:-:S07]  /*0140*/  UIADD3.X UR5, URZ, UR5, URZ, UP1, !UPT ;  /* 0x000000053f057290 */ /* 0x000fce0008ffe43f */
[----:B------:R0:W-:Y:S02]  /*0150*/  UTMACCTL.PF [UR8] ;  /* 0x00000000080079b9 */ /* 0x0001e40008040000 */
[----:B------:R0:W-:Y:S02]  /*0160*/  UTMACCTL.PF [UR4] ;  /* 0x00000000040079b9 */ /* 0x0001e40008040000 */
[----:B0-----:R-:W-:Y:S01]  /*0170*/  NOP ;  /* 0x0000000000007918 */ /* 0x001fe20000000000 */
.L_x_1:
[----:B------:R-:W-:Y:S05]  /*0180*/  BSYNC B0 ;  /* 0x0000000000007941 */ /* 0x000fea0003800000 */
.L_x_0:
[----:B------:R-:W0:Y:S01]  /*0190*/  SHFL.IDX PT, R6, R0, RZ, 0x1f ;  /* 0x00001fff00067589 */ /* 0x000e2200000e0000 */
[----:B------:R-:W-:Y:S01]  /*01a0*/  R2UR UR13, R2 ;  /* 0x00000000020d72ca */ /* 0x000fe200000e0000 */
[----:B------:R-:W-:-:S04]  /*01b0*/  UISETP.NE.AND UP0, UPT, UR6, 0x3, UPT ;  /* 0x000000030600788c */ /* 0x000fc8000bf05270 */
[----:B------:R-:W-:-:S08]  /*01c0*/  UISETP.EQ.OR UP0, UPT, UR6, URZ, !UP0 ;  /* 0x0000003f0600728c */ /* 0x000fd0000c702670 */
[----:B------:R-:W-:Y:S02]  /*01d0*/  UIADD3 UR12, UR13, -0x1, URZ ;  /* 0xffffffff0d0c7890 */ /* 0x000fe4000fffe03f */
[----:B------:R-:W-:Y:S02]  /*01e0*/  UISETP.EQ.AND UP0, UPT, UR13, URZ, UP0 ;  /* 0x0000003f0d00728c */ /* 0x000fe40008702270 */
[----:B------:R-:W-:Y:S02]  /*01f0*/  UISETP.GE.U32.AND UP1, UPT, UR12, 0x2, UPT ;  /* 0x000000020c00788c */ /* 0x000fe4000bf26070 */
[----:B------:R-:W-:Y:S01]  /*0200*/  USEL UR15, URZ, 0x1, !UP0 ;  /* 0x000000013f0f7887 */ /* 0x000fe2000c000000 */
[----:B0-----:R-:W-:-:S03]  /*0210*/  ISETP.NE.AND P0, PT, R6, RZ, PT ;  /* 0x000000ff0600720c */ /* 0x001fc60003f05270 */
[----:B------:R-:W-:-:S10]  /*0220*/  USEL UR15, UR15, 0x2, UP1 ;  /* 0x000000020f0f7887 */ /* 0x000fd40008800000 */
[----:B------:R-:W-:Y:S05]  /*0230*/  @P0 BRA `(.L_x_2) ;  /* 0x0000000000600947 */ /* 0x000fea0003800000 */
[----:B------:R-:W0:Y:S01]  /*0240*/  S2UR UR7, SR_CgaCtaId ;  /* 0x00000000000779c3 */ /* 0x000e220000008800 */
[----:B------:R-:W-:Y:S01]  /*0250*/  UMOV UR4, 0x400 ;  /* 0x0000040000047882 */ /* 0x000fe20000000000 */
[----:B------:R-:W-:Y:S01]  /*0260*/  UMOV UR5, 0x1 ;  /* 0x0000000100057882 */ /* 0x000fe20000000000 */
[----:B------:R-:W-:Y:S01]  /*0270*/  UMOV UR8, 0x3 ;  /* 0x0000000300087882 */ /* 0x000fe20000000000 */
[----:B------:R-:W-:Y:S01]  /*0280*/  ELECT P0, URZ, PT ;  /* 0x00000000003f782f */ /* 0x000fe20003800000 */
[----:B------:R-:W-:-:S04]  /*0290*/  UIADD3 UR8, -UR8, 0x100000, URZ ;  /* 0x0010000008087890 */ /* 0x000fc8000fffe13f */
[----:B------:R-:W-:Y:S02]  /*02a0*/  USHF.L.U32 UR9, UR8, 0xb, URZ ;  /* 0x0000000b08097899 */ /* 0x000fe4000800063f */
[----:B------:R-:W-:Y:S02]  /*02b0*/  USHF.L.U32 UR8, UR8, 0x1, URZ ;  /* 0x0000000108087899 */ /* 0x000fe4000800063f */
[----:B0-----:R-:W-:Y:S02]  /*02c0*/  ULEA UR7, UR7, UR4, 0x18 ;  /* 0x0000000407077291 */ /* 0x001fe4000f8ec03f */
[----:B------:R-:W-:-:S04]  /*02d0*/  UIADD3 UR4, -UR5, 0x100000, URZ ;  /* 0x0010000005047890 */ /* 0x000fc8000fffe13f */
[----:B------:R-:W-:Y:S02]  /*02e0*/  USHF.L.U32 UR5, UR4, 0xb, URZ ;  /* 0x0000000b04057899 */ /* 0x000fe4000800063f */
[----:B------:R-:W-:Y:S01]  /*02f0*/  USHF.L.U32 UR4, UR4, 0x1, URZ ;  /* 0x0000000104047899 */ /* 0x000fe2000800063f */
[----:B------:R-:W0:Y:S11]  /*0300*/  FENCE.VIEW.ASYNC.S ;  /* 0x00000000000073c6 */ /* 0x000e360000000000 */
[----:B0-----:R0:W1:Y:S01]  /*0310*/  SYNCS.EXCH.64 URZ, [UR7], UR4 ;  /* 0x00000004073f75b2 */ /* 0x0010620008000100 */
[----:B------:R0:W2:Y:S01]  /*0320*/  SYNCS.EXCH.64 URZ, [UR7+0x28], UR8 ;  /* 0x00002808073f75b2 */ /* 0x0000a20008000100 */
[----:B------:R0:W3:Y:S01]  /*0330*/  SYNCS.EXCH.64 URZ, [UR7+0x8], UR4 ;  /* 0x00000804073f75b2 */ /* 0x0000e20008000100 */
[----:B------:R0:W4:Y:S01]  /*0340*/  SYNCS.EXCH.64 URZ, [UR7+0x30], UR8 ;  /* 0x00003008073f75b2 */ /* 0x0001220008000100 */
[----:B------:R0:W0:Y:S01]  /*0350*/  SYNCS.EXCH.64 URZ, [UR7+0x10], UR4 ;  /* 0x00001004073f75b2 */ /* 0x0000220008000100 */
[----:B------:R0:W0:Y:S01]  /*0360*/  SYNCS.EXCH.64 URZ, [UR7+0x38], UR8 ;  /* 0x00003808073f75b2 */ /* 0x0000220008000100 */
[----:B------:R0:W0:Y:S01]  /*0370*/  SYNCS.EXCH.64 URZ, [UR7+0x18], UR4 ;  /* 0x00001804073f75b2 */ /* 0x0000220008000100 */
[----:B------:R0:W0:Y:S01]  /*0380*/  SYNCS.EXCH.64 URZ, [UR7+0x40], UR8 ;  /* 0x00004008073f75b2 */ /* 0x0000220008000100 */
[----:B------:R0:W0:Y:S01]  /*0390*/  SYNCS.EXCH.64 URZ, [UR7+0x20], UR4 ;  /* 0x00002004073f75b2 */ /* 0x0000220008000100 */
[----:B------:R0:W0:Y:S01]  /*03a0*/  SYNCS.EXCH.64 URZ, [UR7+0x48], UR8 ;  /* 0x00004808073f75b2 */ /* 0x0000220008000100 */
[----:B------:R-:W-:Y:S01]  /*03b0*/  NOP ;  /* 0x0000000000007918 */ /* 0x000fe20000000000 */
.L_x_2:
[----:B------:R-:W-:Y:S01]  /*03c0*/  SHF.R.S32.HI R2, RZ, 0x1f, R3 ;  /* 0x0000001fff027819 */ /* 0x000fe20000011403 */
[----:B------:R-:W5:Y:S01]  /*03d0*/  SHFL.IDX PT, R7, R0, RZ, 0x1f ;  /* 0x00001fff00077589 */ /* 0x000f6200000e0000 */
[----:B------:R-:W1:Y:S01]  /*03e0*/  S2UR UR14, SR_CTAID.X ;  /* 0x00000000000e79c3 */ /* 0x000e620000002500 */
[----:B------:R-:W-:Y:S02]  /*03f0*/  ELECT P0, URZ, PT ;  /* 0x00000000003f782f */ /* 0x000fe40003800000 */
[----:B------:R-:W-:Y:S01]  /*0400*/  LEA.HI R2, R2, R3, RZ, 0x7 ;  /* 0x0000000302027211 */ /* 0x000fe200078f38ff */
[----:B------:R1:W2:Y:S01]  /*0410*/  SHFL.IDX PT, R10, R0, RZ, 0x1f ;  /* 0x00001fff000a7589 */ /* 0x0002a200000e0000 */
[----:B------:R-:W-:Y:S01]  /*0420*/  SHF.R.S32.HI R9, RZ, 0x1f, R6 ;  /* 0x0000001fff097819 */ /* 0x000fe20000011406 */
[----:B0-----:R-:W-:Y:S01]  /*0430*/  ULDC UR4, c[0x0][0x150] ;  /* 0x0000540000047ab9 */ /* 0x001fe20000000800 */
[----:B------:R-:W-:Y:S02]  /*0440*/  LOP3.LUT R2, R2, 0xffffff80, RZ, 0xc0, !PT ;  /* 0xffffff8002027812 */ /* 0x000fe400078ec0ff */
[----:B------:R-:W-:-:S02]  /*0450*/  ELECT P1, URZ, PT ;  /* 0x00000000003f782f */ /* 0x000fc40003820000 */
[----:B------:R-:W-:Y:S01]  /*0460*/  LEA.HI R9, R9, R6, RZ, 0x2 ;  /* 0x0000000609097211 */ /* 0x000fe200078f10ff */
[----:B------:R-:W0:Y:S01]  /*0470*/  LDC R12, c[0x0][0x144] ;  /* 0x00005100ff0c7b82 */ /* 0x000e220000000800 */
[----:B------:R-:W-:Y:S01]  /*0480*/  UMOV UR9, 0x80 ;  /* 0x0000008000097882 */ /* 0x000fe20000000000 */
[----:B------:R-:W-:Y:S01]  /*0490*/  IMAD.IADD R2, R3, 0x1, -R2 ;  /* 0x0000000103027824 */ /* 0x000fe200078e0a02 */
[----:B------:R-:W-:Y:S01]  /*04a0*/  LOP3.LUT R9, R9, 0x3ffffffc, RZ, 0xc0, !PT ;  /* 0x3ffffffc09097812 */ /* 0x000fe200078ec0ff */
[----:B------:R-:W-:Y:S01]  /*04b0*/  NOP ;  /* 0x0000000000007918 */ /* 0x000fe20000000000 */
[----:B------:R-:W-:Y:S01]  /*04c0*/  NOP ;  /* 0x0000000000007918 */ /* 0x000fe20000000000 */
[----:B------:R-:W-:Y:S02]  /*04d0*/  ISETP.NE.AND P3, PT, RZ, UR13, PT ;  /* 0x0000000dff007c0c */ /* 0x000fe4000bf65270 */
[----:B------:R-:W-:Y:S01]  /*04e0*/  SHF.R.S32.HI R13, RZ, 0x1f, R2 ;  /* 0x0000001fff0d7819 */ /* 0x000fe20000011402 */
[----:B------:R-:W-:-:S02]  /*04f0*/  IMAD.IADD R9, R6, 0x1, -R9 ;  /* 0x0000000106097824 */ /* 0x000fc400078e0a09 */
[----:B------:R-:W3:Y:S01]  /*0500*/  SHFL.IDX PT, R6, R5, RZ, 0x1f ;  /* 0x00001fff05067589 */ /* 0x000ee200000e0000 */
[----:B------:R-:W-:Y:S02]  /*0510*/  LEA.HI R4, R13, R2, RZ, 0x3 ;  /* 0x000000020d047211 */ /* 0x000fe400078f18ff */
[----:B-----5:R-:W-:Y:S02]  /*0520*/  ISETP.NE.OR P0, PT, R7, RZ, !P0 ;  /* 0x000000ff0700720c */ /* 0x020fe40004705670 */
[--C-:B------:R-:W-:Y:S02]  /*0530*/  SHF.R.S32.HI R7, RZ, 0x3, R4.reuse ;  /* 0x00000003ff077819 */ /* 0x100fe40000011404 */
[----:B------:R-:W-:Y:S02]  /*0540*/  SHF.R.S32.HI R8, RZ, 0x1f, R4 ;  /* 0x0000001fff087819 */ /* 0x000fe40000011404 */
[----:B------:R-:W5:Y:S01]  /*0550*/  S2R R4, SR_CTAID.Y ;  /* 0x0000000000047919 */ /* 0x000f620000002600 */
[----:B-1----:R-:W-:-:S02]  /*0560*/  I2FP.F32.U32 R0, UR14 ;  /* 0x0000000e00007c45 */ /* 0x002fc40008201000 */
[----:B------:R-:W-:Y:S02]  /*0570*/  LEA.HI R8, R8, R7, RZ, 0x2 ;  /* 0x0000000708087211 */ /* 0x000fe400078f10ff */
[----:B--2---:R-:W-:Y:S01]  /*0580*/  ISETP.NE.OR P1, PT, R10, RZ, !P1 ;  /* 0x000000ff0a00720c */ /* 0x004fe20004f25670 */
[----:B------:R-:W-:Y:S01]  /*0590*/  FMUL R11, R0, UR4 ;  /* 0x00000004000b7c20 */ /* 0x000fe20008400000 */
[----:B------:R-:W-:Y:S01]  /*05a0*/  LOP3.LUT R8, R8, 0xfffffffc, RZ, 0xc0, !PT ;  /* 0xfffffffc08087812 */ /* 0x000fe200078ec0ff */
[----:B------:R-:W-:Y:S01]  /*05b0*/  VOTEU.ALL UP0, P0 ;  /* 0x00000000003f7886 */ /* 0x000fe20000000000 */
[----:B------:R-:W-:-:S03]  /*05c0*/  ULDC UR4, c[0x0][0x154] ;  /* 0x0000550000047ab9 */ /* 0x000fc60000000800 */
[----:B------:R-:W1:Y:S01]  /*05d0*/  F2I.U32.TRUNC.NTZ R11, R11 ;  /* 0x0000000b000b7305 */ /* 0x000e62000020f000 */
[----:B------:R-:W-:Y:S01]  /*05e0*/  IMAD.IADD R8, R7, 0x1, -R8 ;  /* 0x0000000107087824 */ /* 0x000fe200078e0a08 */
[----:B------:R-:W2:Y:S01]  /*05f0*/  @!UP0 S2UR UR8, SR_CgaCtaId ;  /* 0x00000000000889c3 */ /* 0x000ea20000008800 */
[----:B------:R-:W-:Y:S01]  /*0600*/  @!UP0 UMOV UR7, 0x400 ;  /* 0x0000040000078882 */ /* 0x000fe20000000000 */
[----:B---3--:R-:W-:Y:S01]  /*0610*/  R2UR UR18, R6 ;  /* 0x00000000061272ca */ /* 0x008fe200000e0000 */
[----:B------:R-:W-:Y:S01]  /*0620*/  IMAD R8, R9, 0x4, R8 ;  /* 0x0000000409087824 */ /* 0x000fe200078e0208 */
[----:B------:R-:W-:Y:S01]  /*0630*/  VOTEU.ALL UP1, P1 ;  /* 0x00000000003f7886 */ /* 0x000fe20000820000 */
[----:B------:R-:W-:Y:S01]  /*0640*/  VOTEU.ALL UP2, P1 ;  /* 0x00000000003f7886 */ /* 0x000fe20000840000 */
[----:B------:R-:W-:Y:S01]  /*0650*/  VOTEU.ALL UP3, P1 ;  /* 0x00000000003f7886 */ /* 0x000fe20000860000 */
[C---:B------:R-:W-:Y:S01]  /*0660*/  IMAD.SHL.U32 R7, R8.reuse, 0x4, RZ ;  /* 0x0000000408077824 */ /* 0x040fe200078e00ff */
[----:B------:R-:W-:Y:S01]  /*0670*/  LEA.HI R0, R8, R8, RZ, 0x1 ;  /* 0x0000000808007211 */ /* 0x000fe200078f08ff */
[----:B------:R-:W3:Y:S01]  /*0680*/  @!UP1 S2UR UR11, SR_CgaCtaId ;  /* 0x00000000000b99c3 */ /* 0x000ee20000008800 */
[----:B------:R-:W-:Y:S01]  /*0690*/  @!UP1 UMOV UR10, 0x400 ;  /* 0x00000400000a9882 */ /* 0x000fe20000000000 */
[----:B------:R-:W-:Y:S01]  /*06a0*/  VOTEU.ALL UP4, P1 ;  /* 0x00000000003f7886 */ /* 0x000fe20000880000 */
[----:B------:R-:W-:Y:S01]  /*06b0*/  LOP3.LUT R9, R0, 0xfffffffe, RZ, 0xc0, !PT ;  /* 0xfffffffe00097812 */ /* 0x000fe200078ec0ff */
[----:B-1----:R-:W-:Y:S01]  /*06c0*/  IMAD.MOV R15, RZ, RZ, -R11 ;  /* 0x000000ffff0f7224 */ /* 0x002fe200078e0a0b */
[----:B------:R-:W-:Y:S01]  /*06d0*/  LOP3.LUT R16, R8, 0xc, R7, 0x78, !PT ;  /* 0x0000000c08107812 */ /* 0x000fe200078e7807 */
[----:B------:R-:W-:-:S02]  /*06e0*/  VOTEU.ALL UP5, P1 ;  /* 0x00000000003f7886 */ /* 0x000fc400008a0000 */
[----:B0-----:R-:W-:Y:S01]  /*06f0*/  IMAD R14, R12, R15, UR14 ;  /* 0x0000000e0c0e7e24 */ /* 0x001fe2000f8e020f */
[----:B-----5:R-:W-:Y:S01]  /*0700*/  I2FP.F32.U32 R0, R4 ;  /* 0x0000000400007245 */ /* 0x020fe20000201000 */
[----:B------:R-:W0:Y:S01]  /*0710*/  LDC R15, c[0x0][0x148] ;  /* 0x00005200ff0f7b82 */ /* 0x000e220000000800 */
[----:B------:R-:W-:Y:S01]  /*0720*/  IMAD.IADD R9, R8, 0x1, -R9 ;  /* 0x0000000108097824 */ /* 0x000fe200078e0a09 */
[----:B------:R1:W-:Y:S02]  /*0730*/  STL [R1+0x78], R16 ;  /* 0x0000781001007387 */ /* 0x0003e40000100800 */
[----:B------:R-:W-:Y:S01]  /*0740*/  FMUL R0, R0, UR4 ;  /* 0x0000000400007c20 */ /* 0x000fe20008400000 */
[----:B------:R-:W-:Y:S01]  /*0750*/  UMOV UR4, 0x20 ;  /* 0x0000002000047882 */ /* 0x000fe20000000000 */
[----:B------:R-:W-:Y:S01]  /*0760*/  ISETP.NE.AND P2, PT, R9, R14, PT ;  /* 0x0000000e0900720c */ /* 0x000fe20003f45270 */
[----:B--2---:R-:W-:Y:S01]  /*0770*/  @!UP0 ULEA UR7, UR8, UR7, 0x18 ;  /* 0x0000000708078291 */ /* 0x004fe2000f8ec03f */
[----:B------:R-:W2:Y:S01]  /*0780*/  LDC R8, c[0x0][0x140] ;  /* 0x00005000ff087b82 */ /* 0x000ea20000000800 */
[----:B------:R-:W-:-:S04]  /*0790*/  @!UP0 UIADD3 UR4, -UR4, 0x100000, URZ ;  /* 0x0010000004048890 */ /* 0x000fc8000fffe13f */
[----:B------:R-:W-:Y:S02]  /*07a0*/  @!UP0 USHF.L.U32 UR5, UR4, 0xb, URZ ;  /* 0x0000000b04058899 */ /* 0x000fe4000800063f */
[----:B------:R-:W-:Y:S01]  /*07b0*/  @!UP0 USHF.L.U32 UR4, UR4, 0x1, URZ ;  /* 0x0000000104048899 */ /* 0x000fe2000800063f */
[----:B------:R-:W5:Y:S01]  /*07c0*/  F2I.U32.TRUNC.NTZ R0, R0 ;  /* 0x0000000000007305 */ /* 0x000f62000020f000 */
[----:B------:R-:W-:-:S04]  /*07d0*/  @!UP1 UIADD3 UR8, -UR9, 0x100000, URZ ;  /* 0x0010000009089890 */ /* 0x000fc8000fffe13f */
[----:B------:R-:W-:Y:S02]  /*07e0*/  @!UP1 USHF.L.U32 UR9, UR8, 0xb, URZ ;  /* 0x0000000b08099899 */ /* 0x000fe4000800063f */
[----:B------:R-:W-:Y:S01]  /*07f0*/  @!UP1 USHF.L.U32 UR8, UR8, 0x1, URZ ;  /* 0x0000000108089899 */ /* 0x000fe2000800063f */
[----:B------:R-:W-:Y:S01]  /*0800*/  VOTEU.ALL UP0, P0 ;  /* 0x00000000003f7886 */ /* 0x000fe20000000000 */
[----:B---3--:R-:W-:Y:S01]  /*0810*/  @!UP1 ULEA UR10, UR11, UR10, 0x18 ;  /* 0x0000000a0b0a9291 */ /* 0x008fe2000f8ec03f */
[----:B------:R-:W-:Y:S01]  /*0820*/  VOTEU.ALL UP1, P0 ;  /* 0x00000000003f7886 */ /* 0x000fe20000020000 */
[----:B------:R-:W-:-:S04]  /*0830*/  LOP3.LUT P0, RZ, R2, 0x7, RZ, 0xc0, !PT ;  /* 0x0000000702ff7812 */ /* 0x000fc8000780c0ff */
[C---:B------:R-:W-:Y:S01]  /*0840*/  ISETP.LT.U32.AND P0, PT, R16.reuse, 0x4, !P0 ;  /* 0x000000041000780c */ /* 0x040fe20004701070 */
[----:B------:R-:W3:Y:S02]  /*0850*/  FENCE.VIEW.ASYNC.S ;  /* 0x00000000000073c6 */ /* 0x000ee40000000000 */
[----:B---3--:R1:W3:Y:S01]  /*0860*/  @!UP0 SYNCS.EXCH.64 URZ, [UR7+0x80], UR4 ;  /* 0x00008004073f85b2 */ /* 0x0082e20008000100 */
[----:B-----5:R-:W-:Y:S01]  /*0870*/  IMAD.MOV R18, RZ, RZ, -R0 ;  /* 0x000000ffff127224 */ /* 0x020fe200078e0a00 */
[----:B------:R-:W-:-:S03]  /*0880*/  @P2 LEA.HI R0, R16, R16, RZ, 0x1 ;  /* 0x0000001010002211 */ /* 0x000fc600078f08ff */
[----:B0-----:R-:W-:Y:S01]  /*0890*/  IMAD R7, R15, R18, R4 ;  /* 0x000000120f077224 */ /* 0x001fe200078e0204 */
[----:B------:R-:W-:Y:S02]  /*08a0*/  @P2 SHF.R.S32.HI R0, RZ, 0x1, R0 ;  /* 0x00000001ff002819 */ /* 0x000fe40000011400 */
[----:B--2---:R-:W-:Y:S02]  /*08b0*/  ISETP.EQ.U32.AND P1, PT, R8, 0x1, PT ;  /* 0x000000010800780c */ /* 0x004fe40003f22070 */
[----:B------:R-:W-:Y:S01]  /*08c0*/  @P2 ISETP.NE.AND P4, PT, R0, R7, PT ;  /* 0x000000070000220c */ /* 0x000fe20003f85270 */
[----:B------:R-:W-:Y:S01]  /*08d0*/  IMAD.MOV.U32 R0, RZ, RZ, 0x1 ;  /* 0x00000001ff007424 */ /* 0x000fe200078e00ff */
[----:B------:R-:W-:Y:S02]  /*08e0*/  SEL R7, RZ, 0x1, !P0 ;  /* 0x00000001ff077807 */ /* 0x000fe40004000000 */
[----:B------:R-:W-:Y:S01]  /*08f0*/  @P2 SEL R0, RZ, 0x1, P4 ;  /* 0x00000001ff002807 */ /* 0x000fe20002000000 */
[----:B------:R1:W0:Y:S01]  /*0900*/  @!UP1 SYNCS.EXCH.64 URZ, [UR7+0x88], UR4 ;  /* 0x00008804073f95b2 */ /* 0x0002220008000100 */
[----:B------:R-:W-:-:S02]  /*0910*/  NOP ;  /* 0x0000000000007918 */ /* 0x000fc40000000000 */
[----:B------:R-:W-:-:S05]  /*0920*/  LOP3.LUT R0, R0, R7, RZ, 0xc0, !PT ;  /* 0x0000000700007212 */ /* 0x000fca00078ec0ff */
[----:B------:R1:W-:Y:S01]  /*0930*/  STL [R1+0x70], R0 ;  /* 0x0000700001007387 */ /* 0x0003e20000100800 */
[----:B------:R1:W2:Y:S01]  /*0940*/  @!UP2 SYNCS.EXCH.64 URZ, [UR10+0x60], UR8 ;  /* 0x000060080a3fa5b2 */ /* 0x0002a20008000100 */
[----:B------:R1:W0:Y:S01]  /*0950*/  @!UP3 SYNCS.EXCH.64 URZ, [UR10+0x68], UR8 ;  /* 0x000068080a3fb5b2 */ /* 0x0002220008000100 */
[----:B------:R1:W0:Y:S01]  /*0960*/  @!UP4 SYNCS.EXCH.64 URZ, [UR10+0x70], UR8 ;  /* 0x000070080a3fc5b2 */ /* 0x0002220008000100 */
[----:B------:R1:W0:Y:S01]  /*0970*/  @!UP5 SYNCS.EXCH.64 URZ, [UR10+0x78], UR8 ;  /* 0x000078080a3fd5b2 */ /* 0x0002220008000100 */
[----:B------:R-:W-:Y:S01]  /*0980*/  NOP ;  /* 0x0000000000007918 */ /* 0x000fe20000000000 */
[----:B---3--:R-:W-:Y:S05]  /*0990*/  @!P1 BRA `(.L_x_3) ;  /* 0x0000000000089947 */ /* 0x008fea0003800000 */
[----:B0-2-4-:R-:W-:Y:S01]  /*09a0*/  UCGABAR_ARV ;  /* 0x00000000000079c7 */ /* 0x015fe20008000000 */
[----:B------:R-:W-:Y:S05]  /*09b0*/  BRA `(.L_x_4) ;  /* 0x0000000000047947 */ /* 0x000fea0003800000 */
.L_x_3:
[----:B0-2-4-:R-:W-:Y:S01]  /*09c0*/  NOP ;  /* 0x0000000000007918 */ /* 0x015fe20000000000 */
.L_x_4:
[----:B-1----:R-:W-:Y:S01]  /*09d0*/  ULDC.64 UR4, c[0x0][0x598] ;  /* 0x0001660000047ab9 */ /* 0x002fe20000000a00 */
[----:B------:R-:W-:Y:S01]  /*09e0*/  ULDC.64 UR20, c[0x0][0x208] ;  /* 0x0000820000147ab9 */ /* 0x000fe20000000a00 */
[----:B------:R-:W-:-:S04]  /*09f0*/  ISETP.NE.U32.AND P0, PT, RZ, UR4, PT ;  /* 0x00000004ff007c0c */ /* 0x000fc8000bf05070 */
[----:B------:R-:W-:-:S13]  /*0a00*/  ISETP.NE.AND.EX P0, PT, RZ, UR5, PT, P0 ;  /* 0x00000005ff007c0c */ /* 0x000fda000bf05300 */
[----:B------:R-:W-:Y:S05]  /*0a10*/  @!P0 BRA `(.L_x_5) ;  /* 0x0000000000208947 */ /* 0x000fea0003800000 */
[----:B------:R-:W0:Y:S02]  /*0a20*/  LDC.64 R6, c[0x0][0x598] ;  /* 0x00016600ff067b82 */ /* 0x000e240000000a00 */
[----:B0-----:R-:W2:Y:S02]  /*0a30*/  LDG.E.64 R6, desc[UR20][R6.64] ;  /* 0x0000001406067981 */ /* 0x001ea4000c1e1b00 */
[----:B--2---:R-:W-:-:S04]  /*0a40*/  ISETP.NE.U32.AND P0, PT, R6, RZ, PT ;  /* 0x000000ff0600720c */ /* 0x004fc80003f05070 */
[----:B------:R-:W-:-:S13]  /*0a50*/  ISETP.NE.AND.EX P0, PT, R7, RZ, PT, P0 ;  /* 0x000000ff0700720c */ /* 0x000fda0003f05300 */
[----:B------:R-:W-:Y:S05]  /*0a60*/  @!P0 BRA `(.L_x_5) ;  /* 0x00000000000c8947 */ /* 0x000fea0003800000 */
[----:B------:R-:W2:Y:S02]  /*0a70*/  LD.E R6, desc[UR20][R6.64] ;  /* 0x0000001406067980 */ /* 0x000ea4000c101900 */
[----:B--2---:R-:W-:Y:S01]  /*0a80*/  R2UR UR32, R6 ;  /* 0x00000000062072ca */ /* 0x004fe200000e0000 */
[----:B------:R-:W-:-:S14]  /*0a90*/  BRA `(.L_x_6) ;  /* 0x0000000000247947 */ /* 0x000fdc0003800000 */
.L_x_5:
[----:B------:R-:W-:Y:S02]  /*0aa0*/  ULDC.64 UR4, c[0x0][0x588] ;  /* 0x0001620000047ab9 */ /* 0x000fe40000000a00 */
[----:B------:R-:W-:-:S04]  /*0ab0*/  ISETP.NE.U32.AND P0, PT, RZ, UR4, PT ;  /* 0x00000004ff007c0c */ /* 0x000fc8000bf05070 */
[----:B------:R-:W-:-:S13]  /*0ac0*/  ISETP.NE.AND.EX P0, PT, RZ, UR5, PT, P0 ;  /* 0x00000005ff007c0c */ /* 0x000fda000bf05300 */
[----:B------:R-:W-:Y:S05]  /*0ad0*/  @!P0 BRA `(.L_x_7) ;  /* 0x0000000000108947 */ /* 0x000fea0003800000 */
[----:B------:R-:W0:Y:S02]  /*0ae0*/  LDC.64 R6, c[0x0][0x588] ;  /* 0x00016200ff067b82 */ /* 0x000e240000000a00 */
[----:B0-----:R-:W2:Y:S02]  /*0af0*/  LDG.E R6, desc[UR20][R6.64] ;  /* 0x0000001406067981 */ /* 0x001ea4000c1e1900 */
[----:B--2---:R-:W-:Y:S01]  /*0b00*/  R2UR UR32, R6 ;  /* 0x00000000062072ca */ /* 0x004fe200000e0000 */
[----:B------:R-:W-:-:S14]  /*0b10*/  BRA `(.L_x_6) ;  /* 0x0000000000047947 */ /* 0x000fdc0003800000 */
.L_x_7:
[----:B------:R-:W-:-:S05]  /*0b20*/  ULDC UR32, c[0x0][0x580] ;  /* 0x0001600000207ab9 */ /* 0x000fca0000000800 */
.L_x_6:
[----:B------:R-:W-:Y:S02]  /*0b30*/  ULDC.64 UR4, c[0x0][0x5a0] ;  /* 0x0001680000047ab9 */ /* 0x000fe40000000a00 */
        /* <DEDUP_REMOVED lines=11> */
.L_x_8:
        /* <DEDUP_REMOVED lines=8> */
.L_x_10:
[----:B------:R-:W-:-:S05]  /*0c70*/  ULDC UR31, c[0x0][0x584] ;  /* 0x00016100001f7ab9 */ /* 0x000fca0000000800 */
.L_x_9:
[----:B------:R-:W0:Y:S01]  /*0c80*/  LDC R0, c[0x0][0x65c] ;  /* 0x00019700ff007b82 */ /* 0x000e220000000800 */
[----:B------:R-:W-:Y:S01]  /*0c90*/  IMAD.U32 R6, RZ, RZ, UR14 ;  /* 0x0000000eff067e24 */ /* 0x000fe2000f8e00ff */
[----:B------:R-:W-:Y:S01]  /*0ca0*/  UISETP.NE.AND UP0, UPT, UR13, 0x2, UPT ;  /* 0x000000020d00788c */ /* 0x000fe2000bf05270 */
[----:B------:R-:W-:Y:S01]  /*0cb0*/  IMAD.MOV.U32 R7, RZ, RZ, RZ ;  /* 0x000000ffff077224 */ /* 0x000fe200078e00ff */
[----:B------:R-:W-:Y:S01]  /*0cc0*/  ULDC UR7, c[0x0][0x28c] ;  /* 0x0000a30000077ab9 */ /* 0x000fe20000000800 */
[----:B------:R-:W-:Y:S01]  /*0cd0*/  UMOV UR5, URZ ;  /* 0x0000003f00057c82 */ /* 0x000fe20008000000 */
[----:B------:R-:W-:Y:S02]  /*0ce0*/  UIADD3 UR7, UR7, 0x7f, URZ ;  /* 0x0000007f07077890 */ /* 0x000fe4000fffe03f */
[----:B------:R-:W-:Y:S01]  /*0cf0*/  PLOP3.LUT P0, PT, PT, PT, UP0, 0x80, 0x0 ;  /* 0x000000000000781c */ /* 0x000fe20003f0f008 */
[----:B------:R-:W-:Y:S01]  /*0d00*/  UMOV UR4, URZ ;  /* 0x0000003f00047c82 */ /* 0x000fe20008000000 */
[----:B------:R-:W-:Y:S01]  /*0d10*/  USHF.R.S32.HI UR10, URZ, 0x1f, UR7 ;  /* 0x0000001f3f0a7899 */ /* 0x000fe20008011407 */
[----:B------:R-:W-:-:S03]  /*0d20*/  ULDC.64 UR22, c[0x0][0x650] ;  /* 0x0001940000167ab9 */ /* 0x000fc60000000a00 */
[----:B------:R-:W-:Y:S01]  /*0d30*/  ULEA.HI UR10, UR10, UR7, URZ, 0x7 ;  /* 0x000000070a0a7291 */ /* 0x000fe2000f8f383f */
[----:B0-----:R-:W-:-:S13]  /*0d40*/  ISETP.NE.AND P2, PT, R0, 0x1, PT ;  /* 0x000000010000780c */ /* 0x001fda0003f45270 */
[----:B------:R-:W0:Y:S01]  /*0d50*/  @P2 LDC R9, c[0x0][0x10] ;  /* 0x00000400ff092b82 */ /* 0x000e220000000800 */
[----:B------:R-:W-:-:S07]  /*0d60*/  @P2 IMAD.MOV.U32 R5, RZ, RZ, RZ ;  /* 0x000000ffff052224 */ /* 0x000fce00078e00ff */
[----:B------:R-:W1:Y:S01]  /*0d70*/  @!P2 LDC R11, c[0x0][0xc] ;  /* 0x00000300ff0bab82 */ /* 0x000e620000000800 */
[----:B------:R-:W-:Y:S01]  /*0d80*/  ULDC UR8, c[0x0][0xc] ;  /* 0x0000030000087ab9 */ /* 0x000fe20000000800 */
[----:B------:R-:W-:Y:S01]  /*0d90*/  ULDC UR9, c[0x0][0x10] ;  /* 0x0000040000097ab9 */ /* 0x000fe20000000800 */
[----:B------:R-:W-:Y:S01]  /*0da0*/  ULDC UR7, c[0x0][0x14] ;  /* 0x0000050000077ab9 */ /* 0x000fe20000000800 */
[----:B------:R-:W-:-:S04]  /*0db0*/  UIMAD.WIDE.U32 UR8, UR8, UR9, URZ ;  /* 0x00000009080872a5 */ /* 0x000fc8000f8e003f */
[----:B------:R-:W-:Y:S02]  /*0dc0*/  UIMAD.WIDE.U32 UR16, UR8, UR7, URZ ;  /* 0x00000007081072a5 */ /* 0x000fe4000f8e003f */
[----:B------:R-:W-:-:S04]  /*0dd0*/  UIMAD UR13, UR9, UR7, URZ ;  /* 0x00000007090d72a4 */ /* 0x000fc8000f8e023f */
[----:B------:R-:W-:Y:S01]  /*0de0*/  UIADD3 UR13, UR17, UR13, URZ ;  /* 0x0000000d110d7290 */ /* 0x000fe2000fffe03f */
[----:B0-----:R-:W-:Y:S01]  /*0df0*/  @P2 IMAD.WIDE.U32 R8, R9, UR14, R4 ;  /* 0x0000000e09082c25 */ /* 0x001fe2000f8e0004 */
[----:B------:R-:W-:-:S03]  /*0e00*/  USHF.R.S32.HI UR14, URZ, 0x7, UR10 ;  /* 0x000000073f0e7899 */ /* 0x000fc6000801140a */
[----:B------:R-:W-:Y:S02]  /*0e10*/  @P2 IMAD.MOV.U32 R12, RZ, RZ, R8 ;  /* 0x000000ffff0c2224 */ /* 0x000fe400078e0008 */
[----:B-1----:R-:W-:-:S04]  /*0e20*/  @!P2 IMAD.WIDE.U32 R6, R4, R11, R6 ;  /* 0x0000000b0406a225 */ /* 0x002fc800078e0006 */
[----:B------:R-:W-:Y:S02]  /*0e30*/  @P2 IMAD.MOV.U32 R11, RZ, RZ, RZ ;  /* 0x000000ffff0b2224 */ /* 0x000fe400078e00ff */
[----:B------:R-:W-:Y:S02]  /*0e40*/  @!P2 IMAD.MOV.U32 R12, RZ, RZ, R6 ;  /* 0x000000ffff0ca224 */ /* 0x000fe400078e0006 */
[----:B------:R-:W-:Y:S02]  /*0e50*/  @P2 IMAD.IADD R10, R9, 0x1, R11 ;  /* 0x00000001090a2824 */ /* 0x000fe400078e020b */
[----:B------:R-:W-:Y:S01]  /*0e60*/  @!P2 IMAD.MOV.U32 R10, RZ, RZ, R7 ;  /* 0x000000ffff0aa224 */ /* 0x000fe200078e0007 */
[----:B------:R0:W-:Y:S03]  /*0e70*/  STL [R1+0x80], R12 ;  /* 0x0000800c01007387 */ /* 0x0001e60000100800 */
[----:B------:R-:W-:Y:S01]  /*0e80*/  IMAD.MOV.U32 R16, RZ, RZ, R10 ;  /* 0x000000ffff107224 */ /* 0x000fe200078e000a */
[----:B------:R0:W-:Y:S01]  /*0e90*/  STL [R1+0x7c], R10 ;  /* 0x00007c0a01007387 */ /* 0x0001e20000100800 */
[----:B------:R-:W-:Y:S05]  /*0ea0*/  @P0 BRA `(.L_x_11) ;  /* 0x0000000000280947 */ /* 0x000fea0003800000 */
[----:B0-----:R-:W-:Y:S01]  /*0eb0*/  IADD3 R12, P0, R12, UR16, RZ ;  /* 0x000000100c0c7c10 */ /* 0x001fe2000ff1e0ff */
[----:B------:R-:W-:Y:S02]  /*0ec0*/  UISETP.GE.U32.AND UP0, UPT, UR14, 0x5, UPT ;  /* 0x000000050e00788c */ /* 0x000fe4000bf06070 */
[----:B------:R-:W-:Y:S01]  /*0ed0*/  UIMAD.WIDE.U32 UR4, UR14, -0x33333333, URZ ;  /* 0xcccccccd0e0478a5 */ /* 0x000fe2000f8e003f */
[----:B------:R-:W-:Y:S01]  /*0ee0*/  IADD3.X R16, R16, UR13, RZ, P0, !PT ;  /* 0x0000000d10107c10 */ /* 0x000fe200087fe4ff */
[----:B------:R1:W-:Y:S02]  /*0ef0*/  STL [R1+0x80], R12 ;  /* 0x0000800c01007387 */ /* 0x0003e40000100800 */
[----:B------:R-:W-:Y:S02]  /*0f00*/  USHF.R.U32.HI UR5, URZ, 0x2, UR5 ;  /* 0x000000023f057899 */ /* 0x000fe40008011605 */
[----:B------:R1:W-:Y:S01]  /*0f10*/  STL [R1+0x7c], R16 ;  /* 0x00007c1001007387 */ /* 0x0003e20000100800 */
[----:B------:R-:W-:-:S02]  /*0f20*/  UMOV UR4, URZ ;  /* 0x0000003f00047c82 */ /* 0x000fc40008000000 */
[----:B------:R-:W-:Y:S02]  /*0f30*/  @UP0 ULOP3.LUT UR4, UR5, 0x1, URZ, 0xc0, !UPT ;  /* 0x0000000105040892 */ /* 0x000fe4000f8ec03f */
[----:B------:R-:W-:-:S12]  /*0f40*/  UIMAD UR5, UR5, -0x5, UR14 ;  /* 0xfffffffb050578a4 */ /* 0x000fd8000f8e020e */
.L_x_11:
[----:B------:R-:W-:Y:S01]  /*0f50*/  IMAD.MOV.U32 R8, RZ, RZ, -0x1 ;  /* 0xffffffffff087424 */ /* 0x000fe200078e00ff */
[----:B------:R-:W-:Y:S01]  /*0f60*/  ISETP.GE.U32.AND P0, PT, R12, UR22, PT ;  /* 0x000000160c007c0c */ /* 0x000fe2000bf06070 */
[----:B------:R-:W-:Y:S01]  /*0f70*/  IMAD.MOV.U32 R6, RZ, RZ, -0x1 ;  /* 0xffffffffff067424 */ /* 0x000fe200078e00ff */
[----:B------:R-:W-:Y:S01]  /*0f80*/  PRMT R0, RZ, 0x7610, R0 ;  /* 0x00007610ff007816 */ /* 0x000fe20000000000 */
[----:B------:R-:W-:Y:S01]  /*0f90*/  IMAD.MOV.U32 R7, RZ, RZ, -0x1 ;  /* 0xffffffffff077424 */ /* 0x000fe200078e00ff */
[----:B------:R2:W-:Y:S01]  /*0fa0*/  STL [R1+0x84], R8 ;  /* 0x0000840801007387 */ /* 0x0005e20000100800 */
[----:B------:R-:W-:-:S03]  /*0fb0*/  ISETP.GE.U32.AND.EX P0, PT, R16, UR23, PT, P0 ;  /* 0x0000001710007c0c */ /* 0x000fc6000bf06100 */
[----:B------:R2:W-:Y:S04]  /*0fc0*/  STL [R1+0x74], R6 ;  /* 0x0000740601007387 */ /* 0x0005e80000100800 */
[----:B------:R2:W-:Y:S06]  /*0fd0*/  STL [R1+0x88], R7 ;  /* 0x0000880701007387 */ /* 0x0005ec0000100800 */
[----:B------:R-:W-:Y:S05]  /*0fe0*/  @P0 BRA `(.L_x_12) ;  /* 0x0000000400380947 */ /* 0x000fea0003800000 */
[----:B------:R-:W3:Y:S01]  /*0ff0*/  LDC.64 R20, c[0x0][0x628] ;  /* 0x00018a00ff147b82 */ /* 0x000ee20000000a00 */
[----:B--2---:R-:W-:Y:S02]  /*1000*/  IMAD.MOV.U32 R6, RZ, RZ, R12 ;  /* 0x000000ffff067224 */ /* 0x004fe400078e000c */
[----:B------:R-:W-:-:S05]  /*1010*/  IMAD.MOV.U32 R7, RZ, RZ, R16 ;  /* 0x000000ffff077224 */ /* 0x000fca00078e0010 */
[----:B------:R-:W2:Y:S08]  /*1020*/  LDC R0, c[0x0][0x630] ;  /* 0x00018c00ff007b82 */ /* 0x000eb00000000800 */
[----:B------:R-:W4:Y:S01]  /*1030*/  LDC.64 R22, c[0x0][0x620] ;  /* 0x00018800ff167b82 */ /* 0x000f220000000a00 */
[----:B---3--:R-:W-:-:S04]  /*1040*/  ISETP.NE.U32.AND P0, PT, R20, RZ, PT ;  /* 0x000000ff1400720c */ /* 0x008fc80003f05070 */
[----:B------:R-:W-:-:S13]  /*1050*/  ISETP.NE.AND.EX P0, PT, R21, RZ, PT, P0 ;  /* 0x000000ff1500720c */ /* 0x000fda0003f05300 */
[----:B--2-4-:R-:W-:Y:S05]  /*1060*/  @!P0 BRA `(.L_x_13) ;  /* 0x0000000000288947 */ /* 0x014fea0003800000 */
[----:B------:R-:W2:Y:S02]  /*1070*/  LDC R11, c[0x0][0x634] ;  /* 0x00018d00ff0b7b82 */ /* 0x000ea40000000800 */
[----:B--2---:R-:W-:-:S05]  /*1080*/  IADD3 R11, P0, R12, R11, RZ ;  /* 0x0000000b0c0b7210 */ /* 0x004fca0007f1e0ff */
[----:B------:R-:W-:-:S04]  /*1090*/  IMAD.X R17, RZ, RZ, R16, P0 ;  /* 0x000000ffff117224 */ /* 0x000fc800000e0610 */
[----:B------:R-:W-:-:S04]  /*10a0*/  IMAD.WIDE.U32 R6, R17, R20, RZ ;  /* 0x0000001411067225 */ /* 0x000fc800078e00ff */
[----:B------:R-:W-:-:S04]  /*10b0*/  IMAD.WIDE.U32 R8, P0, R11, R21, R6 ;  /* 0x000000150b087225 */ /* 0x000fc80007800006 */
[----:B------:R-:W-:-:S04]  /*10c0*/  IMAD.WIDE.U32 R6, R11, R20, RZ ;  /* 0x000000140b067225 */ /* 0x000fc800078e00ff */
[----:B------:R-:W-:Y:S01]  /*10d0*/  IMAD.X R11, RZ, RZ, RZ, P0 ;  /* 0x000000ffff0b7224 */ /* 0x000fe200000e06ff */
[----:B------:R-:W-:Y:S01]  /*10e0*/  IADD3 RZ, P0, R7, R8, RZ ;  /* 0x0000000807ff7210 */ /* 0x000fe20007f1e0ff */
[----:B0-----:R-:W-:-:S04]  /*10f0*/  IMAD.MOV.U32 R10, RZ, RZ, R9 ;  /* 0x000000ffff0a7224 */ /* 0x001fc800078e0009 */
[----:B------:R-:W-:-:S08]  /*1100*/  IMAD.WIDE.U32.X R6, R17, R21, R10, P0 ;  /* 0x0000001511067225 */ /* 0x000fd000000e040a */
.L_x_13:
[----:B------:R-:W2:Y:S01]  /*1110*/  LDC.64 R24, c[0x0][0x640] ;  /* 0x00019000ff187b82 */ /* 0x000ea20000000a00 */
[-CC-:B------:R-:W-:Y:S01]  /*1120*/  SHF.R.U64 R27, R6, R0.reuse, R7.reuse ;  /* 0x00000000061b7219 */ /* 0x180fe20000001207 */
[----:B------:R-:W-:Y:S01]  /*1130*/  IMAD.MOV.U32 R6, RZ, RZ, R12 ;  /* 0x000000ffff067224 */ /* 0x000fe200078e000c */
[----:B------:R-:W-:Y:S02]  /*1140*/  SHF.R.U32.HI R0, RZ, R0, R7 ;  /* 0x00000000ff007219 */ /* 0x000fe40000011607 */
[----:B------:R-:W-:-:S03]  /*1150*/  IADD3 R9, P0, RZ, -R27, RZ ;  /* 0x8000001bff097210 */ /* 0x000fc60007f1e0ff */
[----:B------:R-:W1:Y:S02]  /*1160*/  LDC R8, c[0x0][0x618] ;  /* 0x00018600ff087b82 */ /* 0x000e640000000800 */
[----:B------:R-:W-:-:S04]  /*1170*/  IMAD.X R7, RZ, RZ, ~R0, P0 ;  /* 0x000000ffff077224 */ /* 0x000fc800000e0e00 */
[-C--:B------:R-:W-:Y:S02]  /*1180*/  IMAD R0, R7, R22.reuse, RZ ;  /* 0x0000001607007224 */ /* 0x080fe400078e02ff */
[----:B0-----:R-:W0:Y:S01]  /*1190*/  LDC R10, c[0x0][0x608] ;  /* 0x00018200ff0a7b82 */ /* 0x001e220000000800 */
[----:B------:R-:W-:Y:S02]  /*11a0*/  IMAD.MOV.U32 R7, RZ, RZ, R16 ;  /* 0x000000ffff077224 */ /* 0x000fe400078e0010 */
[----:B------:R-:W-:-:S05]  /*11b0*/  IMAD.WIDE.U32 R6, R9, R22, R6 ;  /* 0x0000001609067225 */ /* 0x000fca00078e0006 */
[----:B------:R-:W3:Y:S01]  /*11c0*/  LDC R21, c[0x0][0x658] ;  /* 0x00019600ff157b82 */ /* 0x000ee20000000800 */
[----:B------:R-:W-:Y:S01]  /*11d0*/  IMAD R9, R9, R23, R0 ;  /* 0x0000001709097224 */ /* 0x000fe200078e0200 */
[----:B--2---:R-:W-:Y:S01]  /*11e0*/  ISETP.NE.U32.AND P0, PT, R24, RZ, PT ;  /* 0x000000ff1800720c */ /* 0x004fe20003f05070 */
[----:B------:R-:W-:Y:S02]  /*11f0*/  IMAD.MOV.U32 R0, RZ, RZ, -0x1 ;  /* 0xffffffffff007424 */ /* 0x000fe400078e00ff */
[----:B------:R-:W-:Y:S01]  /*1200*/  IMAD.IADD R7, R7, 0x1, R9 ;  /* 0x0000000107077824 */ /* 0x000fe200078e0209 */
[----:B------:R-:W-:Y:S01]  /*1210*/  ISETP.NE.AND.EX P0, PT, R25, RZ, PT, P0 ;  /* 0x000000ff1900720c */ /* 0x000fe20003f05300 */
[----:B------:R-:W-:Y:S01]  /*1220*/  IMAD.MOV.U32 R22, RZ, RZ, 0x1 ;  /* 0x00000001ff167424 */ /* 0x000fe200078e00ff */
[----:B------:R-:W2:Y:S02]  /*1230*/  LDC R19, c[0x0][0x600] ;  /* 0x00018000ff137b82 */ /* 0x000ea40000000800 */
[----:B-1----:R-:W-:-:S02]  /*1240*/  SHF.R.U64 R16, R6, R8, R7 ;  /* 0x0000000806107219 */ /* 0x002fc40000001207 */
[----:B------:R-:W-:-:S04]  /*1250*/  SHF.R.U32.HI R7, RZ, R8, R7 ;  /* 0x00000008ff077219 */ /* 0x000fc80000011607 */
[----:B------:R-:W1:Y:S01]  /*1260*/  LDC R20, c[0x0][0x648] ;  /* 0x00019200ff147b82 */ /* 0x000e620000000800 */
[-CC-:B0-----:R-:W-:Y:S02]  /*1270*/  SHF.R.U64 R29, R16, R10.reuse, R7.reuse ;  /* 0x0000000a101d7219 */ /* 0x181fe40000001207 */
[----:B------:R-:W-:-:S05]  /*1280*/  SHF.R.U32.HI R6, RZ, R10, R7 ;  /* 0x0000000aff067219 */ /* 0x000fca0000011607 */
[----:B------:R-:W0:Y:S01]  /*1290*/  LDC R23, c[0x0][0x638] ;  /* 0x00018e00ff177b82 */ /* 0x000e220000000800 */
[-CC-:B---3--:R-:W-:Y:S02]  /*12a0*/  SHF.R.U64 R28, R29, R21.reuse, R6.reuse ;  /* 0x000000151d1c7219 */ /* 0x188fe40000001206 */
[-C--:B------:R-:W-:Y:S02]  /*12b0*/  SHF.L.U32 R0, R0, R21.reuse, RZ ;  /* 0x0000001500007219 */ /* 0x080fe400000006ff */
[----:B------:R-:W-:Y:S01]  /*12c0*/  SHF.R.U32.HI R7, RZ, R21, R6 ;  /* 0x00000015ff077219 */ /* 0x000fe20000011606 */
[----:B------:R-:W-:Y:S01]  /*12d0*/  IMAD.MOV.U32 R6, RZ, RZ, R28 ;  /* 0x000000ffff067224 */ /* 0x000fe200078e001c */
[----:B------:R-:W-:Y:S01]  /*12e0*/  LOP3.LUT R12, RZ, R0, RZ, 0x33, !PT ;  /* 0x00000000ff0c7212 */ /* 0x000fe200078e33ff */
[----:B------:R-:W3:Y:S01]  /*12f0*/  LDC R26, c[0x0][0x610] ;  /* 0x00018400ff1a7b82 */ /* 0x000ee20000000800 */
[----:B------:R-:W-:Y:S05]  /*1300*/  @!P0 BRA `(.L_x_14) ;  /* 0x0000000000288947 */ /* 0x000fea0003800000 */
[----:B------:R-:W4:Y:S02]  /*1310*/  LDC R11, c[0x0][0x64c] ;  /* 0x00019300ff0b7b82 */ /* 0x000f240000000800 */
[----:B----4-:R-:W-:-:S05]  /*1320*/  IADD3 R11, P0, R28, R11, RZ ;  /* 0x0000000b1c0b7210 */ /* 0x010fca0007f1e0ff */
[----:B------:R-:W-:-:S04]  /*1330*/  IMAD.X R17, RZ, RZ, R7, P0 ;  /* 0x000000ffff117224 */ /* 0x000fc800000e0607 */
[----:B------:R-:W-:-:S04]  /*1340*/  IMAD.WIDE.U32 R6, R17, R24, RZ ;  /* 0x0000001811067225 */ /* 0x000fc800078e00ff */
[----:B------:R-:W-:-:S04]  /*1350*/  IMAD.WIDE.U32 R8, P0, R11, R25, R6 ;  /* 0x000000190b087225 */ /* 0x000fc80007800006 */
[----:B------:R-:W-:-:S04]  /*1360*/  IMAD.WIDE.U32 R6, R11, R24, RZ ;  /* 0x000000180b067225 */ /* 0x000fc800078e00ff */
[----:B------:R-:W-:Y:S01]  /*1370*/  IMAD.X R11, RZ, RZ, RZ, P0 ;  /* 0x000000ffff0b7224 */ /* 0x000fe200000e06ff */
[----:B------:R-:W-:Y:S01]  /*1380*/  IADD3 RZ, P0, R7, R8, RZ ;  /* 0x0000000807ff7210 */ /* 0x000fe20007f1e0ff */
[----:B------:R-:W-:-:S04]  /*1390*/  IMAD.MOV.U32 R10, RZ, RZ, R9 ;  /* 0x000000ffff0a7224 */ /* 0x000fc800078e0009 */
[----:B------:R-:W-:-:S08]  /*13a0*/  IMAD.WIDE.U32.X R6, R17, R25, R10, P0 ;  /* 0x0000001911067225 */ /* 0x000fd000000e040a */
.L_x_14:
[----:B-1----:R-:W-:Y:S01]  /*13b0*/  SHF.R.U64 R6, R6, R20, R7 ;  /* 0x0000001406067219 */ /* 0x002fe20000001207 */
[----:B--2---:R-:W-:Y:S01]  /*13c0*/  VIADD R7, R19, 0xffffffff ;  /* 0xffffffff13077836 */ /* 0x004fe20000000000 */
[----:B------:R-:W-:Y:S01]  /*13d0*/  SHF.L.U32 R0, R22, R21, RZ ;  /* 0x0000001516007219 */ /* 0x000fe200000006ff */
[----:B------:R-:W-:Y:S01]  /*13e0*/  @P2 IMAD R14, R15, R18, R4 ;  /* 0x000000120f0e2224 */ /* 0x000fe200078e0204 */
[----:B------:R-:W-:Y:S01]  /*13f0*/  LOP3.LUT R5, R29, R12, RZ, 0xc0, !PT ;  /* 0x0000000c1d057212 */ /* 0x000fe200078ec0ff */
[----:B------:R-:W-:Y:S01]  /*1400*/  IMAD.MOV R8, RZ, RZ, -R6 ;  /* 0x000000ffff087224 */ /* 0x000fe200078e0a06 */
[----:B------:R-:W-:-:S03]  /*1410*/  LOP3.LUT R7, R16, R7, RZ, 0xc0, !PT ;  /* 0x0000000710077212 */ /* 0x000fc600078ec0ff */
[----:B------:R-:W-:Y:S02]  /*1420*/  IMAD R5, R0, R6, R5 ;  /* 0x0000000600057224 */ /* 0x000fe400078e0205 */
[----:B0-----:R-:W-:Y:S02]  /*1430*/  IMAD R0, R8, R23, R28 ;  /* 0x0000001708007224 */ /* 0x001fe400078e021c */
[----:B---3--:R-:W-:Y:S02]  /*1440*/  IMAD R4, R5, R26, R14 ;  /* 0x0000001a05047224 */ /* 0x008fe400078e020e */
[----:B------:R-:W-:Y:S02]  /*1450*/  IMAD.MOV.U32 R6, RZ, RZ, 0x1 ;  /* 0x00000001ff067424 */ /* 0x000fe400078e00ff */
[----:B------:R-:W-:-:S03]  /*1460*/  IMAD R5, R0, R19, R7 ;  /* 0x0000001300057224 */ /* 0x000fc600078e0207 */
[----:B------:R-:W-:Y:S02]  /*1470*/  PRMT R0, R6, 0x7610, R0 ;  /* 0x0000761006007816 */ /* 0x000fe40000000000 */
[----:B------:R-:W-:Y:S02]  /*1480*/  SEL R6, R5, R4, !P2 ;  /* 0x0000000405067207 */ /* 0x000fe40005000000 */
[----:B------:R-:W-:-:S03]  /*1490*/  SEL R4, R4, R5, !P2 ;  /* 0x0000000504047207 */ /* 0x000fc60005000000 */
[----:B------:R3:W-:Y:S04]  /*14a0*/  STL [R1+0x88], R6 ;  /* 0x0000880601007387 */ /* 0x0007e80000100800 */
[----:B------:R3:W-:Y:S04]  /*14b0*/  STL [R1+0x74], R27 ;  /* 0x0000741b01007387 */ /* 0x0007e80000100800 */
[----:B------:R3:W-:Y:S02]  /*14c0*/  STL [R1+0x84], R4 ;  /* 0x0000840401007387 */ /* 0x0007e40000100800 */
.L_x_12:
[----:B------:R-:W-:Y:S05]  /*14d0*/  @!P1 BRA `(.L_x_15) ;  /* 0x00000000000c9947 */ /* 0x000fea0003800000 */
[----:B------:R-:W-:Y:S01]  /*14e0*/  UCGABAR_WAIT ;  /* 0x0000000000007dc7 */ /* 0x000fe20008000000 */
[----:B------:R-:W-:Y:S01]  /*14f0*/  CCTL.IVALL ;  /* 0x00000000ff00798f */ /* 0x000fe20002000000 */
[----:B------:R-:W-:Y:S05]  /*1500*/  BRA `(.L_x_16) ;  /* 0x0000000000047947 */ /* 0x000fea0003800000 */
.L_x_15:
[----:B------:R-:W-:Y:S06]  /*1510*/  BAR.SYNC.DEFER_BLOCKING 0x0 ;  /* 0x0000000000007b1d */ /* 0x000fec0000010000 */
.L_x_16:
[----:B------:R-:W-:Y:S05]  /*1520*/  @!P3 BRA `(.L_x_17) ;  /* 0x000000dc0054b947 */ /* 0x000fea0003800000 */
[----:B------:R-:W-:-:S06]  /*1530*/  UISETP.GT.U32.AND UP0, UPT, UR12, 0x1, UPT ;  /* 0x000000010c00788c */ /* 0x000fcc000bf04070 */
[----:B------:R-:W-:-:S13]  /*1540*/  PLOP3.LUT P0, PT, PT, PT, UP0, 0x80, 0x0 ;  /* 0x000000000000781c */ /* 0x000fda0003f0f008 */
[----:B------:R-:W-:Y:S05]  /*1550*/  @P0 EXIT ;  /* 0x000000000000094d */ /* 0x000fea0003800000 */
.L_x_18:
[----:B------:R-:W-:-:S08]  /*1560*/  NOP ;  /* 0x0000000000007918 */ /* 0x000fd00000000000 */
[----:B------:R-:W4:Y:S02]  /*1570*/  USETMAXREG.TRY_ALLOC.CTAPOOL UP0, 0xe8 ;  /* 0x000000e8000079c8 */ /* 0x000f240008000600 */
[----:B----4-:R-:W-:-:S13]  /*1580*/  PLOP3.LUT P0, PT, PT, PT, UP0, 0x80, 0x0 ;  /* 0x000000000000781c */ /* 0x010fda0003f0f008 */
[----:B------:R-:W-:Y:S05]  /*1590*/  @!P0 BRA `(.L_x_18) ;  /* 0xfffffffc00f08947 */ /* 0x000fea000383ffff */
[----:B------:R-:W-:-:S13]  /*15a0*/  LOP3.LUT P0, RZ, R0, 0xff, RZ, 0xc0, !PT ;  /* 0x000000ff00ff7812 */ /* 0x000fda000780c0ff */
[----:B------:R-:W-:Y:S05]  /*15b0*/  @!P0 EXIT ;  /* 0x000000000000894d */ /* 0x000fea0003800000 */
[----:B------:R-:W4:Y:S01]  /*15c0*/  S2UR UR6, SR_CgaCtaId ;  /* 0x00000000000679c3 */ /* 0x000f220000008800 */
[CC--:B------:R-:W-:Y:S01]  /*15d0*/  LEA.HI R0, R13.reuse, R2.reuse, RZ, 0x2 ;  /* 0x000000020d007211 */ /* 0x0c0fe200078f10ff */
[----:B------:R-:W-:Y:S01]  /*15e0*/  UIADD3 UR7, UR18, -0x1, URZ ;  /* 0xffffffff12077890 */ /* 0x000fe2000fffe03f */
[----:B------:R-:W-:Y:S01]  /*15f0*/  LEA.HI R13, R13, R2, RZ, 0x5 ;  /* 0x000000020d0d7211 */ /* 0x000fe200078f28ff */
[----:B------:R-:W-:Y:S01]  /*1600*/  UMOV UR22, 0x400 ;  /* 0x0000040000167882 */ /* 0x000fe20000000000 */
[--C-:B---3--:R-:W-:Y:S01]  /*1610*/  SHF.R.S32.HI R4, RZ, 0x2, R0.reuse ;  /* 0x00000002ff047819 */ /* 0x108fe20000011400 */
[----:B------:R-:W-:Y:S01]  /*1620*/  UISETP.LT.AND UP0, UPT, UR14, 0x1, UPT ;  /* 0x000000010e00788c */ /* 0x000fe2000bf01270 */
[----:B------:R-:W-:Y:S01]  /*1630*/  SHF.R.S32.HI R3, RZ, 0x1f, R0 ;  /* 0x0000001fff037819 */ /* 0x000fe20000011400 */
[----:B------:R-:W-:Y:S01]  /*1640*/  ULOP3.LUT UR30, UR15, 0x1, URZ, 0xfc, !UPT ;  /* 0x000000010f1e7892 */ /* 0x000fe2000f8efc3f */
[----:B------:R-:W-:Y:S01]  /*1650*/  SHF.R.S32.HI R13, RZ, 0x5, R13 ;  /* 0x00000005ff0d7819 */ /* 0x000fe2000001140d */
[----:B------:R-:W-:Y:S01]  /*1660*/  USEL UR19, UR14, 0x1, UP0 ;  /* 0x000000010e137887 */ /* 0x000fe20008000000 */
[----:B------:R-:W-:Y:S01]  /*1670*/  LEA.HI R3, R3, R4, RZ, 0x3 ;  /* 0x0000000403037211 */ /* 0x000fe200078f18ff */
[----:B------:R-:W-:-:S02]  /*1680*/  UISETP.NE.AND UP0, UPT, UR7, URZ, UPT ;  /* 0x0000003f0700728c */ /* 0x000fc4000bf05270 */
[----:B------:R-:W-:Y:S01]  /*1690*/  USHF.L.U32 UR29, UR14, 0x1, URZ ;  /* 0x000000010e1d7899 */ /* 0x000fe2000800063f */
[----:B------:R-:W-:Y:S01]  /*16a0*/  LOP3.LUT R3, R3, 0xfffffff8, RZ, 0xc0, !PT ;  /* 0xfffffff803037812 */ /* 0x000fe200078ec0ff */
[----:B------:R-:W-:Y:S02]  /*16b0*/  UIADD3 UR19, -UR19, UR14, URZ ;  /* 0x0000000e13137290 */ /* 0x000fe4000fffe13f */
[----:B------:R-:W-:Y:S02]  /*16c0*/  USEL UR27, URZ, 0x1, UP0 ;  /* 0x000000013f1b7887 */ /* 0x000fe40008000000 */
[----:B------:R-:W-:Y:S01]  /*16d0*/  IMAD.IADD R4, R4, 0x1, -R3 ;  /* 0x0000000104047824 */ /* 0x000fe200078e0a03 */
[----:B------:R-:W-:Y:S01]  /*16e0*/  LOP3.LUT R3, R0, 0xfffffffc, RZ, 0xc0, !PT ;  /* 0xfffffffc00037812 */ /* 0x000fe200078ec0ff */
[----:B----4-:R-:W-:-:S03]  /*16f0*/  ULEA UR22, UR6, UR22, 0x18 ;  /* 0x0000001606167291 */ /* 0x010fc6000f8ec03f */
[--C-:B------:R-:W-:Y:S01]  /*1700*/  SHF.R.S32.HI R5, RZ, 0x1f, R4.reuse ;  /* 0x0000001fff057819 */ /* 0x100fe20000011404 */
[----:B------:R-:W-:Y:S01]  /*1710*/  USHF.L.U32 UR6, UR7, 0x3, URZ ;  /* 0x0000000307067899 */ /* 0x000fe2000800063f */
[C-C-:B------:R-:W-:Y:S01]  /*1720*/  IMAD R0, R13.reuse, -0x10, -R4.reuse ;  /* 0xfffffff00d007824 */ /* 0x140fe200078e0a04 */
[----:B------:R-:W-:Y:S01]  /*1730*/  UIADD3 UR28, UR22, 0x60, URZ ;  /* 0x00000060161c7890 */ /* 0x000fe2000fffe03f */
[----:B--2---:R-:W-:Y:S01]  /*1740*/  IMAD.IADD R6, R2, 0x1, -R3 ;  /* 0x0000000102067824 */ /* 0x004fe200078e0a03 */
[----:B------:R-:W-:Y:S01]  /*1750*/  ULOP3.LUT UR6, UR6, 0x8, URZ, 0xc0, !UPT ;  /* 0x0000000806067892 */ /* 0x000fe2000f8ec03f */
[----:B------:R-:W-:Y:S01]  /*1760*/  IMAD.WIDE R2, R13, 0x10, R4 ;  /* 0x000000100d027825 */ /* 0x000fe200078e0204 */
[----:B------:R-:W-:Y:S02]  /*1770*/  ULEA UR18, UR18, UR28, 0x3 ;  /* 0x0000001c12127291 */ /* 0x000fe4000f8e183f */
[----:B------:R-:W-:Y:S01]  /*1780*/  ULOP3.LUT UR26, UR6, 0x8, URZ, 0x3c, !UPT ;  /* 0x00000008061a7892 */ /* 0x000fe2000f8e3c3f */
[----:B------:R2:W-:Y:S01]  /*1790*/  STL [R1+0x8c], R6 ;  /* 0x00008c0601007387 */ /* 0x0005e20000100800 */
[----:B------:R-:W-:-:S03]  /*17a0*/  ULOP3.LUT UR12, UR6, 0x18, URZ, 0x3c, !UPT ;  /* 0x00000018060c7892 */ /* 0x000fc6000f8e3c3f */
[----:B------:R-:W-:Y:S02]  /*17b0*/  ULDC UR6, c[0x0][0x284] ;  /* 0x0000a10000067ab9 */ /* 0x000fe40000000800 */
[----:B------:R-:W-:-:S05]  /*17c0*/  VIADD R0, R0, UR6 ;  /* 0x0000000600007c36 */ /* 0x000fca0008000000 */
[----:B------:R2:W-:Y:S04]  /*17d0*/  STL [R1+0x98], R0 ;  /* 0x0000980001007387 */ /* 0x0005e80000100800 */
[----:B------:R2:W-:Y:S02]  /*17e0*/  STL.64 [R1+0x90], R2 ;  /* 0x0000900201007387 */ /* 0x0005e40000100a00 */
.L_x_301:
[----:B--2---:R-:W-:Y:S01]  /*17f0*/  IMAD.U32 R0, RZ, RZ, UR27 ;  /* 0x0000001bff007e24 */ /* 0x004fe2000f8e00ff */
[----:B0-----:R-:W2:Y:S01]  /*1800*/  LDC R2, c[0x0][0x28c] ;  /* 0x0000a300ff027b82 */ /* 0x001ea20000000800 */
[----:B------:R-:W-:Y:S01]  /*1810*/  UMOV UR6, URZ ;  /* 0x0000003f00067c82 */ /* 0x000fe20008000000 */
[----:B------:R-:W-:Y:S02]  /*1820*/  UMOV UR23, UR5 ;  /* 0x0000000500177c82 */ /* 0x000fe40008000000 */
[----:B------:R-:W-:-:S04]  /*1830*/  SHF.L.U32 R0, R0, 0x1f, RZ ;  /* 0x0000001f00007819 */ /* 0x000fc800000006ff */
[----:B------:R-:W3:Y:S01]  /*1840*/  SYNCS.PHASECHK.TRANS64.TRYWAIT P0, [UR18+-0x8], R0 ;  /* 0xfffff800ff0075a7 */ /* 0x000ee20008000152 */
[----:B--2---:R-:W-:Y:S01]  /*1850*/  ISETP.GE.AND P1, PT, R2, 0x1, PT ;  /* 0x000000010200780c */ /* 0x004fe20003f26270 */
[----:B---34-:R-:W-:-:S12]  /*1860*/  @!P0 BRA `(.L_x_19) ;  /* 0x000000ec00208947 */ /* 0x018fd80003800000 */
.L_x_324:
[----:B------:R3:W-:Y:S01]  /*1870*/  STL [R1+0x6c], RZ ;  /* 0x00006cff01007387 */ /* 0x0007e20000100800 */
[----:B------:R-:W-:Y:S01]  /*1880*/  UMOV UR24, UR4 ;  /* 0x0000000400187c82 */ /* 0x000fe20008000000 */
[----:B------:R-:W-:Y:S01]  /*1890*/  UMOV UR7, URZ ;  /* 0x0000003f00077c82 */ /* 0x000fe20008000000 */
[----:B------:R-:W-:Y:S01]  /*18a0*/  UMOV UR8, URZ ;  /* 0x0000003f00087c82 */ /* 0x000fe20008000000 */
[----:B------:R3:W-:Y:S01]  /*18b0*/  STL [R1+0x68], RZ ;  /* 0x000068ff01007387 */ /* 0x0007e20000100800 */
[----:B--2---:R-:W-:Y:S01]  /*18c0*/  IMAD.MOV.U32 R0, RZ, RZ, RZ ;  /* 0x000000ffff007224 */ /* 0x004fe200078e00ff */
[----:B------:R-:W-:Y:S02]  /*18d0*/  CS2R R2, SRZ ;  /* 0x0000000000027805 */ /* 0x000fe4000001ff00 */
[----:B------:R-:W-:Y:S01]  /*18e0*/  CS2R R4, SRZ ;  /* 0x0000000000047805 */ /* 0x000fe2000001ff00 */
[----:B------:R3:W-:Y:S01]  /*18f0*/  STL [R1+0x64], RZ ;  /* 0x000064ff01007387 */ /* 0x0007e20000100800 */
[----:B------:R-:W-:-:S02]  /*1900*/  CS2R R6, SRZ ;  /* 0x0000000000067805 */ /* 0x000fc4000001ff00 */
[----:B------:R-:W-:Y:S02]  /*1910*/  CS2R R8, SRZ ;  /* 0x0000000000087805 */ /* 0x000fe4000001ff00 */
[----:B0-----:R-:W-:Y:S01]  /*1920*/  CS2R R10, SRZ ;  /* 0x00000000000a7805 */ /* 0x001fe2000001ff00 */
[----:B------:R3:W-:Y:S01]  /*1930*/  STL [R1+0x60], RZ ;  /* 0x000060ff01007387 */ /* 0x0007e20000100800 */
[----:B-1----:R-:W-:Y:S02]  /*1940*/  CS2R R12, SRZ ;  /* 0x00000000000c7805 */ /* 0x002fe4000001ff00 */
[----:B------:R-:W-:Y:S02]  /*1950*/  CS2R R14, SRZ ;  /* 0x00000000000e7805 */ /* 0x000fe4000001ff00 */
[----:B------:R-:W-:Y:S01]  /*1960*/  CS2R R16, SRZ ;  /* 0x0000000000107805 */ /* 0x000fe2000001ff00 */
[----:B------:R3:W-:Y:S01]  /*1970*/  STL [R1+0x5c], RZ ;  /* 0x00005cff01007387 */ /* 0x0007e20000100800 */
[----:B------:R-:W-:-:S02]  /*1980*/  CS2R R18, SRZ ;  /* 0x0000000000127805 */ /* 0x000fc4000001ff00 */
[----:B------:R-:W-:Y:S02]  /*1990*/  CS2R R20, SRZ ;  /* 0x0000000000147805 */ /* 0x000fe4000001ff00 */
[----:B------:R-:W-:Y:S01]  /*19a0*/  CS2R R22, SRZ ;  /* 0x0000000000167805 */ /* 0x000fe2000001ff00 */
[----:B------:R3:W-:Y:S01]  /*19b0*/  STL [R1+0x58], RZ ;  /* 0x000058ff01007387 */ /* 0x0007e20000100800 */
[----:B------:R-:W-:Y:S02]  /*19c0*/  CS2R R152, SRZ ;  /* 0x0000000000987805 */ /* 0x000fe4000001ff00 */
        /* <DEDUP_REMOVED lines=48> */
[----:B------:R-:W-:Y:S01]  /*1cd0*/  CS2R R226, SRZ ;  /* 0x0000000000e27805 */ /* 0x000fe2000001ff00 */
[----:B------:R-:W-:Y:S01]  /*1ce0*/  IMAD.MOV.U32 R228, RZ, RZ, RZ ;  /* 0x000000ffffe47224 */ /* 0x000fe200078e00ff */
[----:B------:R3:W-:Y:S01]  /*1cf0*/  STL [R1+0x24], RZ ;  /* 0x000024ff01007387 */ /* 0x0007e20000100800 */
[----:B------:R-:W-:Y:S02]  /*1d00*/  CS2R R24, SRZ ;  /* 0x0000000000187805 */ /* 0x000fe4000001ff00 */
[----:B------:R-:W-:-:S02]  /*1d10*/  CS2R R26, SRZ ;  /* 0x00000000001a7805 */ /* 0x000fc4000001ff00 */
[----:B------:R-:W-:Y:S01]  /*1d20*/  CS2R R28, SRZ ;  /* 0x00000000001c7805 */ /* 0x000fe2000001ff00 */
[----:B------:R3:W-:Y:S01]  /*1d30*/  STL [R1+0x20], RZ ;  /* 0x000020ff01007387 */ /* 0x0007e20000100800 */
[----:B------:R-:W-:Y:S02]  /*1d40*/  CS2R R30, SRZ ;  /* 0x00000000001e7805 */ /* 0x000fe4000001ff00 */
[----:B------:R-:W-:Y:S02]  /*1d50*/  CS2R R32, SRZ ;  /* 0x0000000000207805 */ /* 0x000fe4000001ff00 */
[----:B------:R-:W-:Y:S01]  /*1d60*/  CS2R R34, SRZ ;  /* 0x0000000000227805 */ /* 0x000fe2000001ff00 */
        /* <DEDUP_REMOVED lines=28> */
[----:B------:R3:W-:Y:S01]  /*1f30*/  STL [R1], RZ ;  /* 0x000000ff01007387 */ /* 0x0007e20000100800 */
[----:B------:R-:W-:Y:S02]  /*1f40*/  CS2R R78, SRZ ;  /* 0x00000000004e7805 */ /* 0x000fe4000001ff00 */
[----:B------:R-:W-:Y:S02]  /*1f50*/  CS2R R80, SRZ ;  /* 0x0000000000507805 */ /* 0x000fe4000001ff00 */
[----:B------:R-:W-:Y:S02]  /*1f60*/  CS2R R82, SRZ ;  /* 0x0000000000527805 */ /* 0x000fe4000001ff00 */
[----:B------:R-:W-:Y:S02]  /*1f70*/  CS2R R84, SRZ ;  /* 0x0000000000547805 */ /* 0x000fe4000001ff00 */
[----:B------:R-:W-:-:S02]  /*1f80*/  CS2R R86, SRZ ;  /* 0x0000000000567805 */ /* 0x000fc4000001ff00 */
[----:B------:R-:W-:Y:S02]  /*1f90*/  CS2R R88, SRZ ;  /* 0x0000000000587805 */ /* 0x000fe4000001ff00 */
        /* <DEDUP_REMOVED lines=30> */
[----:B------:R-:W-:Y:S01]  /*2180*/  CS2R R150, SRZ ;  /* 0x0000000000967805 */ /* 0x000fe2000001ff00 */
[----:B---3--:R-:W-:Y:S06]  /*2190*/  @!P1 BRA `(.L_x_20) ;  /* 0x0000001000a09947 */ /* 0x008fec0003800000 */
[----:B------:R-:W-:-:S06]  /*21a0*/  UISETP.NE.AND UP0, UPT, UR30, 0x3, UPT ;  /* 0x000000031e00788c */ /* 0x000fcc000bf05270 */
[----:B------:R-:W-:-:S13]  /*21b0*/  PLOP3.LUT P1, PT, PT, PT, UP0, 0x80, 0x0 ;  /* 0x000000000000781c */ /* 0x000fda0003f2f008 */
[----:B------:R-:W-:Y:S05]  /*21c0*/  @!P1 BRA `(.L_x_21) ;  /* 0x0000000000049947 */ /* 0x000fea0003800000 */
[----:B------:R-:W-:Y:S01]  /*21d0*/  BPT.TRAP 0x1 ;  /* 0x000000040000795c */ /* 0x000fe20000300000 */
.L_x_21:
[----:B------:R-:W-:Y:S01]  /*21e0*/  ULEA UR6, UR5, UR22, 0x3 ;  /* 0x0000001605067291 */ /* 0x000fe2000f8e183f */
[----:B------:R-:W-:-:S05]  /*21f0*/  IMAD.U32 R0, RZ, RZ, UR4 ;  /* 0x00000004ff007e24 */ /* 0x000fca000f8e00ff */
[----:B------:R-:W-:-:S04]  /*2200*/  SHF.L.U32 R0, R0, 0x1f, RZ ;  /* 0x0000001f00007819 */ /* 0x000fc800000006ff */
[----:B------:R0:W1:Y:S01]  /*2210*/  SYNCS.PHASECHK.TRANS64.TRYWAIT P0, [UR6], R0 ;  /* 0x00000000ff0075a7 */ /* 0x0000620008000146 */
[----:B------:R-:W-:Y:S05]  /*2220*/  @!P1 BRA `(.L_x_22) ;  /* 0x0000000000049947 */ /* 0x000fea0003800000 */
[----:B------:R-:W-:Y:S01]  /*2230*/  BPT.TRAP 0x1 ;  /* 0x000000040000795c */ /* 0x000fe20000300000 */
.L_x_22:
[----:B-1----:R-:W-:Y:S05]  /*2240*/  @P0 BRA `(.L_x_23) ;  /* 0x0000000000080947 */ /* 0x002fea0003800000 */
[----:B------:R-:W1:Y:S02]  /*2250*/  SYNCS.PHASECHK.TRANS64.TRYWAIT P0, [UR6], R0 ;  /* 0x00000000ff0075a7 */ /* 0x000e640008000146 */
[----:B-1----:R-:W-:Y:S05]  /*2260*/  @!P0 BRA `(.L_x_24) ;  /* 0x000000e000b88947 */ /* 0x002fea0003800000 */
.L_x_23:
[----:B------:R-:W-:Y:S01]  /*2270*/  UIADD3 UR6, UR22, 0x180, URZ ;  /* 0x0000018016067890 */ /* 0x000fe2000fffe03f */
[----:B------:R-:W-:Y:S01]  /*2280*/  WARPGROUP.ARRIVE ;  /* 0x00000000000079c5 */ /* 0x000fe20000000000 */
[----:B------:R-:W-:Y:S01]  /*2290*/  UIADD3 UR7, UR22, 0xa180, URZ ;  /* 0x0000a18016077890 */ /* 0x000fe2000fffe03f */
[----:B------:R2:W-:Y:S01]  /*22a0*/  STL [R1+0x6c], RZ ;  /* 0x00006cff01007387 */ /* 0x0005e20000100800 */
[----:B------:R-:W-:Y:S01]  /*22b0*/  USHF.R.U32.HI UR6, URZ, 0x4, UR6 ;  /* 0x000000043f067899 */ /* 0x000fe20008011606 */
[----:B01----:R-:W-:Y:S01]  /*22c0*/  IMAD.MOV.U32 R0, RZ, RZ, RZ ;  /* 0x000000ffff007224 */ /* 0x003fe200078e00ff */
[----:B------:R-:W-:Y:S01]  /*22d0*/  USHF.R.U32.HI UR7, URZ, 0x4, UR7 ;  /* 0x000000043f077899 */ /* 0x000fe20008011607 */
[----:B------:R2:W-:Y:S01]  /*22e0*/  STL [R1+0x68], RZ ;  /* 0x000068ff01007387 */ /* 0x0005e20000100800 */
[----:B------:R-:W-:Y:S01]  /*22f0*/  ULOP3.LUT UR6, UR6, 0x3fff, URZ, 0xc0, !UPT ;  /* 0x00003fff06067892 */ /* 0x000fe2000f8ec03f */
[----:B------:R-:W-:Y:S01]  /*2300*/  CS2R R2, SRZ ;  /* 0x0000000000027805 */ /* 0x000fe2000001ff00 */
[----:B------:R-:W-:Y:S01]  /*2310*/  ULOP3.LUT UR7, UR7, 0x3fff, URZ, 0xc0, !UPT ;  /* 0x00003fff07077892 */ /* 0x000fe2000f8ec03f */
[----:B------:R2:W-:Y:S01]  /*2320*/  STL [R1+0x64], RZ ;  /* 0x000064ff01007387 */ /* 0x0005e20000100800 */
[----:B------:R-:W-:Y:S01]  /*2330*/  ULOP3.LUT UR6, UR6, 0x10000, URZ, 0xfc, !UPT ;  /* 0x0001000006067892 */ /* 0x000fe2000f8efc3f */
[----:B------:R-:W-:Y:S01]  /*2340*/  CS2R R4, SRZ ;  /* 0x0000000000047805 */ /* 0x000fe2000001ff00 */
[----:B------:R-:W-:Y:S01]  /*2350*/  ULOP3.LUT UR7, UR7, 0x10000, URZ, 0xfc, !UPT ;  /* 0x0001000007077892 */ /* 0x000fe2000f8efc3f */
[----:B------:R2:W-:Y:S01]  /*2360*/  STL [R1+0x60], RZ ;  /* 0x000060ff01007387 */ /* 0x0005e20000100800 */
[----:B------:R-:W-:Y:S01]  /*2370*/  ULEA UR6, UR5, UR6, 0x9 ;  /* 0x0000000605067291 */ /* 0x000fe2000f8e483f */
[----:B------:R-:W-:Y:S01]  /*2380*/  CS2R R6, SRZ ;  /* 0x0000000000067805 */ /* 0x000fe2000001ff00 */
[----:B------:R-:W-:Y:S01]  /*2390*/  ULEA UR7, UR5, UR7, 0xb ;  /* 0x0000000705077291 */ /* 0x000fe2000f8e583f */
[----:B------:R2:W-:Y:S01]  /*23a0*/  STL [R1+0x5c], RZ ;  /* 0x00005cff01007387 */ /* 0x0005e20000100800 */
[----:B------:R-:W-:Y:S01]  /*23b0*/  UMOV UR9, 0x40000040 ;  /* 0x4000004000097882 */ /* 0x000fe20000000000 */
[----:B------:R-:W-:Y:S01]  /*23c0*/  UMOV UR11, 0x40000040 ;  /* 0x40000040000b7882 */ /* 0x000fe20000000000 */
[----:B------:R-:W-:Y:S01]  /*23d0*/  CS2R R8, SRZ ;  /* 0x0000000000087805 */ /* 0x000fe2000001ff00 */
[----:B------:R-:W-:Y:S01]  /*23e0*/  UMOV UR8, UR6 ;  /* 0x0000000600087c82 */ /* 0x000fe20008000000 */
[----:B------:R2:W-:Y:S01]  /*23f0*/  STL [R1+0x58], RZ ;  /* 0x000058ff01007387 */ /* 0x0005e20000100800 */
[----:B------:R-:W-:Y:S01]  /*2400*/  UMOV UR10, UR7 ;  /* 0x00000007000a7c82 */ /* 0x000fe20008000000 */
[----:B------:R-:W-:Y:S01]  /*2410*/  CS2R R10, SRZ ;  /* 0x00000000000a7805 */ /* 0x000fe2000001ff00 */
[----:B------:R-:W-:Y:S01]  /*2420*/  QGMMA.64x256x32.F32.E5M2.E5M2 R24, gdesc[UR8], RZ, !UPT ;  /* 0x03e00000081879f3 */ /* 0x000fe2000c7038ff */
[----:B------:R-:W-:Y:S01]  /*2430*/  UIADD3 UR8, UR6, 0x2, URZ ;  /* 0x0000000206087890 */ /* 0x000fe2000fffe03f */
[----:B------:R2:W-:Y:S01]  /*2440*/  STL [R1+0x54], RZ ;  /* 0x000054ff01007387 */ /* 0x0005e20000100800 */
[----:B------:R-:W-:Y:S01]  /*2450*/  UIADD3 UR10, UR7, 0x2, URZ ;  /* 0x00000002070a7890 */ /* 0x000fe2000fffe03f */
[----:B------:R-:W-:Y:S01]  /*2460*/  CS2R R12, SRZ ;  /* 0x00000000000c7805 */ /* 0x000fe2000001ff00 */
[----:B------:R-:W-:Y:S01]  /*2470*/  UMOV UR9, 0x40000040 ;  /* 0x4000004000097882 */ /* 0x000fe20000000000 */
[----:B------:R-:W-:Y:S01]  /*2480*/  UMOV UR11, 0x40000040 ;  /* 0x40000040000b7882 */ /* 0x000fe20000000000 */
        /* <DEDUP_REMOVED lines=57> */
[----:B------:R-:W-:Y:S01]  /*2820*/  CS2R R226, SRZ ;  /* 0x0000000000e27805 */ /* 0x000fe2000001ff00 */
[----:B------:R-:W-:-:S02]  /*2830*/  IMAD.MOV.U32 R228, RZ, RZ, RZ ;  /* 0x000000ffffe47224 */ /* 0x000fc400078e00ff */
[----:B------:R2:W-:Y:S04]  /*2840*/  STL [R1+0x14], RZ ;  /* 0x000014ff01007387 */ /* 0x0005e80000100800 */
[----:B------:R2:W-:Y:S04]  /*2850*/  STL [R1+0x10], RZ ;  /* 0x000010ff01007387 */ /* 0x0005e80000100800 */
[----:B------:R2:W-:Y:S04]  /*2860*/  STL [R1+0xc], RZ ;  /* 0x00000cff01007387 */ /* 0x0005e80000100800 */
[----:B------:R2:W-:Y:S04]  /*2870*/  STL [R1+0x8], RZ ;  /* 0x000008ff01007387 */ /* 0x0005e80000100800 */
[----:B------:R2:W-:Y:S04]  /*2880*/  STL [R1+0x4], RZ ;  /* 0x000004ff01007387 */ /* 0x0005e80000100800 */
[----:B------:R2:W-:Y:S01]  /*2890*/  STL [R1], RZ ;  /* 0x000000ff01007387 */ /* 0x0005e20000100800 */
[----:B------:R-:W-:Y:S01]  /*28a0*/  QGMMA.64x256x32.F32.E5M2.E5M2 R24, gdesc[UR8], R24 ;  /* 0x03e00000081879f3 */ /* 0x000fe20008703818 */
[----:B------:R-:W-:-:S02]  /*28b0*/  UIADD3 UR8, UR6, 0x4, URZ ;  /* 0x0000000406087890 */ /* 0x000fc4000fffe03f */
[----:B------:R-:W-:Y:S01]  /*28c0*/  UIADD3 UR10, UR7, 0x4, URZ ;  /* 0x00000004070a7890 */ /* 0x000fe2000fffe03f */
[----:B------:R-:W-:Y:S01]  /*28d0*/  UMOV UR9, 0x40000040 ;  /* 0x4000004000097882 */ /* 0x000fe20000000000 */
[----:B------:R-:W-:-:S15]  /*28e0*/  UMOV UR11, 0x40000040 ;  /* 0x40000040000b7882 */ /* 0x000fde0000000000 */
[----:B------:R-:W-:-:S08]  /*28f0*/  NOP ;  /* 0x0000000000007918 */ /* 0x000fd00000000000 */
[----:B------:R-:W-:Y:S01]  /*2900*/  QGMMA.64x256x32.F32.E5M2.E5M2 R24, gdesc[UR8], R24 ;  /* 0x03e00000081879f3 */ /* 0x000fe20008703818 */
[----:B------:R-:W-:Y:S02]  /*2910*/  UIADD3 UR10, UR7, 0x6, URZ ;  /* 0x00000006070a7890 */ /* 0x000fe4000fffe03f */
[----:B------:R-:W-:Y:S01]  /*2920*/  UIADD3 UR8, UR6, 0x6, URZ ;  /* 0x0000000606087890 */ /* 0x000fe2000fffe03f */
[----:B------:R-:W-:Y:S01]  /*2930*/  ULDC UR7, c[0x0][0x50c] ;  /* 0x0001430000077ab9 */ /* 0x000fe20000000800 */
[----:B------:R-:W-:Y:S01]  /*2940*/  UMOV UR9, 0x40000040 ;  /* 0x4000004000097882 */ /* 0x000fe20000000000 */
[----:B------:R-:W-:Y:S01]  /*2950*/  UISETP.NE.AND UP0, UPT, UR7, 0x4, UPT ;  /* 0x000000040700788c */ /* 0x000fe2000bf05270 */
[----:B------:R-:W-:Y:S01]  /*2960*/  UMOV UR11, 0x40000040 ;  /* 0x40000040000b7882 */ /* 0x000fe20000000000 */
[----:B------:R-:W-:Y:S02]  /*2970*/  UMOV UR6, 0x4 ;  /* 0x0000000400067882 */ /* 0x000fe40000000000 */
[----:B------:R-:W-:-:S06]  /*2980*/  USEL UR7, URZ, 0x1, UP0 ;  /* 0x000000013f077887 */ /* 0x000fcc0008000000 */
[----:B------:R-:W-:-:S12]  /*2990*/  ISETP.NE.AND P0, PT, RZ, UR7, PT ;  /* 0x00000007ff007c0c */ /* 0x000fd8000bf05270 */
[----:B------:R-:W-:Y:S01]  /*29a0*/  QGMMA.64x256x32.F32.E5M2.E5M2 R24, gdesc[UR8], R24, gsb0 ;  /* 0x03e00000081879f3 */ /* 0x000fe20008003818 */
[----:B--2---:R-:W-:Y:S05]  /*29b0*/  @!P0 BRA `(.L_x_25) ;  /* 0x0000000800808947 */ /* 0x004fea0003800000 */
[----:B------:R-:W-:Y:S02]  /*29c0*/  WARPGROUP.DEPBAR.LE gsb0, 0x0 ;  /* 0x00008000000079c5 */ /* 0x000fe40000010000 */
[----:B------:R-:W-:-:S01]  /*29d0*/  FADD R227, RZ, R25 ;  /* 0x00000019ffe37221 */ /* 0x000fc20000000000 */
[----:B------:R-:W-:Y:S01]  /*29e0*/  FADD R228, RZ, R24 ;  /* 0x00000018ffe47221 */ /* 0x000fe20000000000 */
[----:B------:R-:W-:-:S01]  /*29f0*/  FADD R226, RZ, R26 ;  /* 0x0000001affe27221 */ /* 0x000fc20000000000 */
[----:B------:R-:W-:Y:S01]  /*2a00*/  FADD R225, RZ, R27 ;  /* 0x0000001bffe17221 */ /* 0x000fe20000000000 */
[----:B------:R-:W-:-:S01]  /*2a10*/  FADD R224, RZ, R28 ;  /* 0x0000001cffe07221 */ /* 0x000fc20000000000 */
[----:B------:R0:W-:Y:S01]  /*2a20*/  STL [R1+0xa0], R227 ;  /* 0x0000a0e301007387 */ /* 0x0001e20000100800 */
[----:B------:R-:W-:-:S01]  /*2a30*/  FADD R223, RZ, R29 ;  /* 0x0000001dffdf7221 */ /* 0x000fc20000000000 */
[----:B------:R-:W-:Y:S01]  /*2a40*/  FADD R222, RZ, R30 ;  /* 0x0000001effde7221 */ /* 0x000fe20000000000 */
[----:B------:R-:W-:-:S01]  /*2a50*/  FADD R221, RZ, R31 ;  /* 0x0000001fffdd7221 */ /* 0x000fc20000000000 */
[----:B------:R-:W-:Y:S01]  /*2a60*/  FADD R220, RZ, R32 ;  /* 0x00000020ffdc7221 */ /* 0x000fe20000000000 */
[----:B------:R-:W-:-:S01]  /*2a70*/  FADD R219, RZ, R33 ;  /* 0x00000021ffdb7221 */ /* 0x000fc20000000000 */
[----:B------:R-:W-:Y:S01]  /*2a80*/  FADD R218, RZ, R34 ;  /* 0x00000022ffda7221 */ /* 0x000fe20000000000 */
[----:B------:R-:W-:-:S01]  /*2a90*/  FADD R217, RZ, R35 ;  /* 0x00000023ffd97221 */ /* 0x000fc20000000000 */
[----:B------:R-:W-:Y:S01]  /*2aa0*/  FADD R216, RZ, R36 ;  /* 0x00000024ffd87221 */ /* 0x000fe20000000000 */
[----:B------:R-:W-:-:S01]  /*2ab0*/  FADD R215, RZ, R37 ;  /* 0x00000025ffd77221 */ /* 0x000fc20000000000 */
[----:B0-----:R-:W-:Y:S01]  /*2ac0*/  FADD R227, RZ, R124 ;  /* 0x0000007cffe37221 */ /* 0x001fe20000000000 */
[----:B------:R-:W-:-:S01]  /*2ad0*/  FADD R214, RZ, R38 ;  /* 0x00000026ffd67221 */ /* 0x000fc20000000000 */
[----:B------:R-:W-:Y:S01]  /*2ae0*/  FADD R213, RZ, R39 ;  /* 0x00000027ffd57221 */ /* 0x000fe20000000000 */
[----:B------:R-:W-:-:S01]  /*2af0*/  FADD R212, RZ, R40 ;  /* 0x00000028ffd47221 */ /* 0x000fc20000000000 */
[----:B------:R-:W-:Y:S01]  /*2b00*/  FADD R211, RZ, R41 ;  /* 0x00000029ffd37221 */ /* 0x000fe20000000000 */
[----:B------:R0:W-:Y:S01]  /*2b10*/  STL [R1], R227 ;  /* 0x000000e301007387 */ /* 0x0001e20000100800 */
        /* <DEDUP_REMOVED lines=94> */
[----:B0-----:R-:W-:-:S05]  /*3100*/  FADD R227, RZ, R131 ;  /* 0x00000083ffe37221 */ /* 0x001fca0000000000 */
[----:B------:R0:W-:Y:S02]  /*3110*/  STL [R1+0x1c], R227 ;  /* 0x00001ce301007387 */ /* 0x0001e40000100800 */
        /* <DEDUP_REMOVED lines=39> */
[----:B------:R0:W-:Y:S04]  /*3390*/  STL [R1+0x6c], R227 ;  /* 0x00006ce301007387 */ /* 0x0001e80000100800 */
[----:B0-----:R0:W5:Y:S01]  /*33a0*/  LDL.LU R227, [R1+0xa0] ;  /* 0x0000a00001e37983 */ /* 0x0011620000300800 */
[----:B------:R-:W-:-:S05]  /*33b0*/  UMOV UR6, URZ ;  /* 0x0000003f00067c82 */ /* 0x000fca0008000000 */
.L_x_25:
[----:B------:R-:W-:Y:S01]  /*33c0*/  UIADD3 UR23, UR5, 0x1, URZ ;  /* 0x0000000105177890 */ /* 0x000fe2000fffe03f */
[----:B------:R-:W-:-:S03]  /*33d0*/  UMOV UR8, 0x1 ;  /* 0x0000000100087882 */ /* 0x000fc60000000000 */
[----:B------:R-:W-:-:S04]  /*33e0*/  UISETP.NE.AND UP0, UPT, UR23, 0x5, UPT ;  /* 0x000000051700788c */ /* 0x000fc8000bf05270 */
[----:B------:R-:W-:Y:S02]  /*33f0*/  USEL UR24, URZ, 0x1, UP0 ;  /* 0x000000013f187887 */ /* 0x000fe40008000000 */
[----:B------:R-:W-:Y:S02]  /*3400*/  USEL UR23, UR23, URZ, UP0 ;  /* 0x0000003f17177287 */ /* 0x000fe40008000000 */
[----:B------:R-:W-:-:S12]  /*3410*/  ULOP3.LUT UR24, UR4, UR24, URZ, 0x3c, !UPT ;  /* 0x0000001804187292 */ /* 0x000fd8000f8e3c3f */
.L_x_20:
[----:B------:R-:W-:-:S06]  /*3420*/  UISETP.GE.AND UP0, UPT, UR19, 0x1, UPT ;  /* 0x000000011300788c */ /* 0x000fcc000bf06270 */
[----:B------:R-:W-:-:S13]  /*3430*/  PLOP3.LUT P0, PT, PT, PT, UP0, 0x80, 0x0 ;  /* 0x000000000000781c */ /* 0x000fda0003f0f008 */
[----:B------:R-:W-:Y:S05]  /*3440*/  @!P0 BRA `(.L_x_26) ;  /* 0x0000001000dc8947 */ /* 0x000fea0003800000 */
[----:B------:R-:W-:Y:S01]  /*3450*/  UMOV UR25, UR19 ;  /* 0x0000001300197c82 */ /* 0x000fe20008000000 */
[----:B------:R-:W-:Y:S01]  /*3460*/  UMOV UR33, UR5 ;  /* 0x0000000500217c82 */ /* 0x000fe20008000000 */
[----:B------:R-:W-:-:S05]  /*3470*/  ULDC UR35, c[0x0][0x50c] ;  /* 0x0001430000237ab9 */ /* 0x000fca0000000800 */
.L_x_34:
[----:B------:R-:W-:-:S06]  /*3480*/  UISETP.NE.AND UP0, UPT, UR30, 0x3, UPT ;  /* 0x000000031e00788c */ /* 0x000fcc000bf05270 */
[----:B------:R-:W-:-:S13]  /*3490*/  PLOP3.LUT P1, PT, PT, PT, UP0, 0x80, 0x0 ;  /* 0x000000000000781c */ /* 0x000fda0003f2f008 */
[----:B-----5:R-:W-:Y:S05]  /*34a0*/  @!P1 BRA `(.L_x_27) ;  /* 0x0000000000049947 */ /* 0x020fea0003800000 */
[----:B------:R-:W-:Y:S01]  /*34b0*/  BPT.TRAP 0x1 ;  /* 0x000000040000795c */ /* 0x000fe20000300000 */
.L_x_27:
[----:B------:R-:W-:Y:S01]  /*34c0*/  ULEA UR9, UR23, UR22, 0x3 ;  /* 0x0000001617097291 */ /* 0x000fe2000f8e183f */
[----:B------:R-:W-:-:S05]  /*34d0*/  IMAD.U32 R229, RZ, RZ, UR24 ;  /* 0x00000018ffe57e24 */ /* 0x000fca000f8e00ff */
[----:B------:R-:W-:-:S04]  /*34e0*/  SHF.L.U32 R229, R229, 0x1f, RZ ;  /* 0x0000001fe5e57819 */ /* 0x000fc800000006ff */
[----:B------:R1:W2:Y:S01]  /*34f0*/  SYNCS.PHASECHK.TRANS64.TRYWAIT P0, [UR9], R229 ;  /* 0x000000e5ff0075a7 */ /* 0x0002a20008000149 */
[----:B------:R-:W-:Y:S05]  /*3500*/  @!P1 BRA `(.L_x_28) ;  /* 0x0000000000049947 */ /* 0x000fea0003800000 */
[----:B------:R-:W-:Y:S01]  /*3510*/  BPT.TRAP 0x1 ;  /* 0x000000040000795c */ /* 0x000fe20000300000 */
.L_x_28:
[----:B--2---:R-:W-:Y:S05]  /*3520*/  @P0 BRA `(.L_x_29) ;  /* 0x0000000000080947 */ /* 0x004fea0003800000 */
[----:B------:R-:W2:Y:S02]  /*3530*/  SYNCS.PHASECHK.TRANS64.TRYWAIT P0, [UR9], R229 ;  /* 0x000000e5ff0075a7 */ /* 0x000ea40008000149 */
[----:B--2---:R-:W-:Y:S05]  /*3540*/  @!P0 BRA `(.L_x_30) ;  /* 0x000000d000188947 */ /* 0x004fea0003800000 */
.L_x_29:
[----:B------:R-:W-:Y:S01]  /*3550*/  UIADD3 UR9, UR22, 0x180, URZ ;  /* 0x0000018016097890 */ /* 0x000fe2000fffe03f */
[----:B------:R-:W-:Y:S01]  /*3560*/  WARPGROUP.ARRIVE ;  /* 0x00000000000079c5 */ /* 0x000fe20000000000 */
[----:B------:R-:W-:Y:S02]  /*3570*/  UIADD3 UR10, UR22, 0xa180, URZ ;  /* 0x0000a180160a7890 */ /* 0x000fe4000fffe03f */
[----:B------:R-:W-:Y:S02]  /*3580*/  USHF.R.U32.HI UR9, URZ, 0x4, UR9 ;  /* 0x000000043f097899 */ /* 0x000fe40008011609 */
[----:B------:R-:W-:Y:S02]  /*3590*/  USHF.R.U32.HI UR10, URZ, 0x4, UR10 ;  /* 0x000000043f0a7899 */ /* 0x000fe4000801160a */
[----:B------:R-:W-:Y:S02]  /*35a0*/  UISETP.NE.AND UP0, UPT, UR7, URZ, UPT ;  /* 0x0000003f0700728c */ /* 0x000fe4000bf05270 */
[----:B------:R-:W-:-:S02]  /*35b0*/  ULOP3.LUT UR9, UR9, 0x3fff, URZ, 0xc0, !UPT ;  /* 0x00003fff09097892 */ /* 0x000fc4000f8ec03f */
[----:B------:R-:W-:Y:S02]  /*35c0*/  ULOP3.LUT UR10, UR10, 0x3fff, URZ, 0xc0, !UPT ;  /* 0x00003fff0a0a7892 */ /* 0x000fe4000f8ec03f */
[----:B------:R-:W-:Y:S02]  /*35d0*/  USEL UR8, UR8, URZ, !UP0 ;  /* 0x0000003f08087287 */ /* 0x000fe4000c000000 */
[----:B------:R-:W-:Y:S02]  /*35e0*/  ULOP3.LUT UR7, UR9, 0x10000, URZ, 0xfc, !UPT ;  /* 0x0001000009077892 */ /* 0x000fe4000f8efc3f */
[----:B------:R-:W-:Y:S02]  /*35f0*/  ULOP3.LUT UR10, UR10, 0x10000, URZ, 0xfc, !UPT ;  /* 0x000100000a0a7892 */ /* 0x000fe4000f8efc3f */
[----:B------:R-:W-:Y:S02]  /*3600*/  UISETP.NE.U32.AND UP0, UPT, UR8, URZ, UPT ;  /* 0x0000003f0800728c */ /* 0x000fe4000bf05070 */
[----:B------:R-:W-:-:S02]  /*3610*/  ULEA UR7, UR23, UR7, 0x9 ;  /* 0x0000000717077291 */ /* 0x000fc4000f8e483f */
[----:B------:R-:W-:Y:S01]  /*3620*/  ULEA UR34, UR23, UR10, 0xb ;  /* 0x0000000a17227291 */ /* 0x000fe2000f8e583f */
[----:B------:R-:W-:Y:S01]  /*3630*/  UMOV UR9, 0x40000040 ;  /* 0x4000004000097882 */ /* 0x000fe20000000000 */
[----:B------:R-:W-:Y:S01]  /*3640*/  UMOV UR11, 0x40000040 ;  /* 0x40000040000b7882 */ /* 0x000fe20000000000 */
[----:B------:R-:W-:Y:S02]  /*3650*/  UIADD3 UR6, UR6, 0x4, URZ ;  /* 0x0000000406067890 */ /* 0x000fe4000fffe03f */
[----:B------:R-:W-:Y:S02]  /*3660*/  UMOV UR8, UR7 ;  /* 0x0000000700087c82 */ /* 0x000fe40008000000 */
[----:B------:R-:W-:Y:S02]  /*3670*/  UMOV UR10, UR34 ;  /* 0x00000022000a7c82 */ /* 0x000fe40008000000 */
[----:B------:R-:W-:Y:S01]  /*3680*/  QGMMA.64x256x32.F32.E5M2.E5M2 R24, gdesc[UR8], R24, UP0 ;  /* 0x03e00000081879f3 */ /* 0x000fe2000bf03818 */
[----:B------:R-:W-:-:S02]  /*3690*/  UIADD3 UR8, UR7, 0x2, URZ ;  /* 0x0000000207087890 */ /* 0x000fc4000fffe03f */
[----:B------:R-:W-:Y:S01]  /*36a0*/  UIADD3 UR10, UR34, 0x2, URZ ;  /* 0x00000002220a7890 */ /* 0x000fe2000fffe03f */
[----:B------:R-:W-:Y:S01]  /*36b0*/  UMOV UR9, 0x40000040 ;  /* 0x4000004000097882 */ /* 0x000fe20000000000 */
[----:B------:R-:W-:Y:S01]  /*36c0*/  UMOV UR11, 0x40000040 ;  /* 0x40000040000b7882 */ /* 0x000fe20000000000 */
[----:B------:R-:W-:-:S15]  /*36d0*/  UISETP.NE.AND UP0, UPT, UR6, UR35, UPT ;  /* 0x000000230600728c */ /* 0x000fde000bf05270 */
[----:B------:R-:W-:-:S07]  /*36e0*/  NOP ;  /* 0x0000000000007918 */ /* 0x000fce0000000000 */
[----:B------:R-:W-:Y:S01]  /*36f0*/  QGMMA.64x256x32.F32.E5M2.E5M2 R24, gdesc[UR8], R24 ;  /* 0x03e00000081879f3 */ /* 0x000fe20008703818 */
[----:B------:R-:W-:Y:S02]  /*3700*/  UIADD3 UR8, UR7, 0x4, URZ ;  /* 0x0000000407087890 */ /* 0x000fe4000fffe03f */
[----:B------:R-:W-:Y:S01]  /*3710*/  UIADD3 UR10, UR34, 0x4, URZ ;  /* 0x00000004220a7890 */ /* 0x000fe2000fffe03f */
[----:B------:R-:W-:Y:S01]  /*3720*/  UMOV UR9, 0x40000040 ;  /* 0x4000004000097882 */ /* 0x000fe20000000000 */
[----:B------:R-:W-:-:S15]  /*3730*/  UMOV UR11, 0x40000040 ;  /* 0x40000040000b7882 */ /* 0x000fde0000000000 */
[----:B------:R-:W-:-:S08]  /*3740*/  NOP ;  /* 0x0000000000007918 */ /* 0x000fd00000000000 */
[----:B------:R-:W-:Y:S01]  /*3750*/  QGMMA.64x256x32.F32.E5M2.E5M2 R24, gdesc[UR8], R24 ;  /* 0x03e00000081879f3 */ /* 0x000fe20008703818 */
[----:B------:R-:W-:Y:S02]  /*3760*/  UIADD3 UR8, UR7, 0x6, URZ ;  /* 0x0000000607087890 */ /* 0x000fe4000fffe03f */
[----:B------:R-:W-:Y:S01]  /*3770*/  UIADD3 UR10, UR34, 0x6, URZ ;  /* 0x00000006220a7890 */ /* 0x000fe2000fffe03f */
[----:B------:R-:W-:Y:S01]  /*3780*/  UMOV UR9, 0x40000040 ;  /* 0x4000004000097882 */ /* 0x000fe20000000000 */
[----:B------:R-:W-:Y:S01]  /*3790*/  UMOV UR11, 0x40000040 ;  /* 0x40000040000b7882 */ /* 0x000fe20000000000 */
[----:B------:R-:W-:-:S06]  /*37a0*/  USEL UR7, URZ, 0x1, UP0 ;  /* 0x000000013f077887 */ /* 0x000fcc0008000000 */
[----:B------:R-:W-:-:S15]  /*37b0*/  ISETP.NE.AND P0, PT, RZ, UR7, PT ;  /* 0x00000007ff007c0c */ /* 0x000fde000bf05270 */
[----:B------:R-:W-:-:S01]  /*37c0*/  NOP ;  /* 0x0000000000007918 */ /* 0x000fc20000000000 */
[----:B------:R-:W-:Y:S03]  /*37d0*/  QGMMA.64x256x32.F32.E5M2.E5M2 R24, gdesc[UR8], R24, gsb0 ;  /* 0x03e00000081879f3 */ /* 0x000fe60008003818 */
[----:B------:R-:W-:Y:S02]  /*37e0*/  WARPGROUP.DEPBAR.LE gsb0, 0x1 ;  /* 0x00008000000079c5 */ /* 0x000fe40000010100 */
[----:B------:R-:W-:Y:S05]  /*37f0*/  @!P0 BRA `(.L_x_31) ;  /* 0x0000000c00708947 */ /* 0x000fea0003800000 */
[----:B------:R-:W-:Y:S02]  /*3800*/  WARPGROUP.DEPBAR.LE gsb0, 0x0 ;  /* 0x00008000000079c5 */ /* 0x000fe40000010000 */
[----:B-----5:R-:W-:-:S01]  /*3810*/  FADD R227, R25, R227 ;  /* 0x000000e319e37221 */ /* 0x020fc20000000000 */
[----:B------:R-:W-:Y:S01]  /*3820*/  FADD R226, R26, R226 ;  /* 0x000000e21ae27221 */ /* 0x000fe20000000000 */
[----:B------:R-:W-:-:S01]  /*3830*/  FADD R225, R27, R225 ;  /* 0x000000e11be17221 */ /* 0x000fc20000000000 */
[----:B------:R-:W-:Y:S01]  /*3840*/  FADD R224, R28, R224 ;  /* 0x000000e01ce07221 */ /* 0x000fe20000000000 */
[----:B------:R-:W-:-:S01]  /*3850*/  FADD R223, R29, R223 ;  /* 0x000000df1ddf7221 */ /* 0x000fc20000000000 */
[----:B------:R2:W-:Y:S01]  /*3860*/  STL [R1+0xa0], R227 ;  /* 0x0000a0e301007387 */ /* 0x0005e20000100800 */
[----:B------:R-:W-:-:S01]  /*3870*/  FADD R222, R30, R222 ;  /* 0x000000de1ede7221 */ /* 0x000fc20000000000 */
[----:B------:R-:W-:Y:S01]  /*3880*/  FADD R221, R31, R221 ;  /* 0x000000dd1fdd7221 */ /* 0x000fe20000000000 */
[----:B------:R-:W-:-:S01]  /*3890*/  FADD R220, R32, R220 ;  /* 0x000000dc20dc7221 */ /* 0x000fc20000000000 */
[----:B------:R-:W-:Y:S01]  /*38a0*/  FADD R219, R33, R219 ;  /* 0x000000db21db7221 */ /* 0x000fe20000000000 */
[----:B------:R-:W-:-:S01]  /*38b0*/  FADD R218, R34, R218 ;  /* 0x000000da22da7221 */ /* 0x000fc20000000000 */
[----:B------:R-:W-:Y:S01]  /*38c0*/  FADD R217, R35, R217 ;  /* 0x000000d923d97221 */ /* 0x000fe20000000000 */
[----:B------:R-:W-:-:S01]  /*38d0*/  FADD R216, R36, R216 ;  /* 0x000000d824d87221 */ /* 0x000fc20000000000 */
[----:B------:R-:W-:Y:S01]  /*38e0*/  FADD R215, R37, R215 ;  /* 0x000000d725d77221 */ /* 0x000fe20000000000 */
[----:B------:R-:W-:-:S01]  /*38f0*/  FADD R214, R38, R214 ;  /* 0x000000d626d67221 */ /* 0x000fc20000000000 */
[----:B--2---:R-:W2:Y:S01]  /*3900*/  LDL.LU R227, [R1+0x28] ;  /* 0x0000280001e37983 */ /* 0x004ea20000300800 */
[----:B------:R-:W-:-:S01]  /*3910*/  FADD R213, R39, R213 ;  /* 0x000000d527d57221 */ /* 0x000fc20000000000 */
[----:B------:R-:W-:Y:S01]  /*3920*/  FADD R212, R40, R212 ;  /* 0x000000d428d47221 */ /* 0x000fe20000000000 */
[----:B------:R-:W-:-:S01]  /*3930*/  FADD R211, R41, R211 ;  /* 0x000000d329d37221 */ /* 0x000fc20000000000 */
[----:B------:R3:W-:Y:S01]  /*3940*/  STL [R1+0xa4], R226 ;  /* 0x0000a4e201007387 */ /* 0x0007e20000100800 */
[----:B------:R-:W-:-:S03]  /*3950*/  FADD R228, R24, R228 ;  /* 0x000000e418e47221 */ /* 0x000fc60000000000 */
[----:B---3--:R-:W3:Y:S04]  /*3960*/  LDL.LU R226, [R1+0x24] ;  /* 0x0000240001e27983 */ /* 0x008ee80000300800 */
[----:B------:R4:W-:Y:S04]  /*3970*/  STL [R1+0xa8], R225 ;  /* 0x0000a8e101007387 */ /* 0x0009e80000100800 */
[----:B----4-:R-:W4:Y:S04]  /*3980*/  LDL.LU R225, [R1+0x20] ;  /* 0x0000200001e17983 */ /* 0x010f280000300800 */
[----:B------:R0:W-:Y:S04]  /*3990*/  STL [R1+0xac], R224 ;  /* 0x0000ace001007387 */ /* 0x0001e80000100800 */
[----:B0-----:R-:W4:Y:S04]  /*39a0*/  LDL.LU R224, [R1+0x1c] ;  /* 0x00001c0001e07983 */ /* 0x001f280000300800 */
        /* <DEDUP_REMOVED lines=13> */
[----:B0-----:R-:W4:Y:S04]  /*3a80*/  LDL.LU R217, [R1] ;  /* 0x0000000001d97983 */ /* 0x001f280000300800 */
[----:B------:R-:W-:Y:S04]  /*3a90*/  STL [R1+0xcc], R216 ;  /* 0x0000ccd801007387 */ /* 0x000fe80000100800 */
[----:B------:R-:W-:Y:S04]  /*3aa0*/  STL [R1+0xd0], R215 ;  /* 0x0000d0d701007387 */ /* 0x000fe80000100800 */
[----:B------:R-:W-:Y:S04]  /*3ab0*/  STL [R1+0xd4], R214 ;  /* 0x0000d4d601007387 */ /* 0x000fe80000100800 */
[----:B------:R-:W-:Y:S04]  /*3ac0*/  STL [R1+0xd8], R213 ;  /* 0x0000d8d501007387 */ /* 0x000fe80000100800 */
[----:B------:R-:W-:Y:S04]  /*3ad0*/  STL [R1+0xdc], R212 ;  /* 0x0000dcd401007387 */ /* 0x000fe80000100800 */
[----:B------:R0:W-:Y:S01]  /*3ae0*/  STL [R1+0xe0], R211 ;  /* 0x0000e0d301007387 */ /* 0x0001e20000100800 */
[----:B--2---:R-:W-:-:S01]  /*3af0*/  FADD R227, R134, R227 ;  /* 0x000000e386e37221 */ /* 0x004fc20000000000 */
[----:B---3--:R-:W-:Y:S01]  /*3b00*/  FADD R226, R133, R226 ;  /* 0x000000e285e27221 */ /* 0x008fe20000000000 */
[----:B----4-:R-:W-:-:S01]  /*3b10*/  FADD R225, R132, R225 ;  /* 0x000000e184e17221 */ /* 0x010fc20000000000 */
[----:B------:R-:W-:Y:S01]  /*3b20*/  FADD R224, R131, R224 ;  /* 0x000000e083e07221 */ /* 0x000fe20000000000 */
[----:B------:R-:W-:-:S01]  /*3b30*/  FADD R223, R130, R223 ;  /* 0x000000df82df7221 */ /* 0x000fc20000000000 */
[----:B------:R-:W-:Y:S01]  /*3b40*/  FADD R222, R129, R222 ;  /* 0x000000de81de7221 */ /* 0x000fe20000000000 */
[----:B------:R-:W-:-:S01]  /*3b50*/  FADD R221, R128, R221 ;  /* 0x000000dd80dd7221 */ /* 0x000fc20000000000 */
[----:B------:R-:W-:Y:S01]  /*3b60*/  FADD R220, R127, R220 ;  /* 0x000000dc7fdc7221 */ /* 0x000fe20000000000 */
[----:B------:R-:W-:-:S01]  /*3b70*/  FADD R219, R126, R219 ;  /* 0x000000db7edb7221 */ /* 0x000fc20000000000 */
[----:B------:R-:W-:Y:S01]  /*3b80*/  FADD R218, R125, R218 ;  /* 0x000000da7dda7221 */ /* 0x000fe20000000000 */
[----:B------:R-:W-:-:S05]  /*3b90*/  FADD R217, R124, R217 ;  /* 0x000000d97cd97221 */ /* 0x000fca0000000000 */
[----:B------:R2:W-:Y:S04]  /*3ba0*/  STL [R1], R217 ;  /* 0x000000d901007387 */ /* 0x0005e80000100800 */
[----:B------:R3:W-:Y:S04]  /*3bb0*/  STL [R1+0x4], R218 ;  /* 0x000004da01007387 */ /* 0x0007e80000100800 */
[----:B------:R4:W-:Y:S04]  /*3bc0*/  STL [R1+0x8], R219 ;  /* 0x000008db01007387 */ /* 0x0009e80000100800 */
[----:B------:R1:W-:Y:S04]  /*3bd0*/  STL [R1+0xc], R220 ;  /* 0x00000cdc01007387 */ /* 0x0003e80000100800 */
[----:B------:R1:W-:Y:S04]  /*3be0*/  STL [R1+0x10], R221 ;  /* 0x000010dd01007387 */ /* 0x0003e80000100800 */
[----:B------:R1:W-:Y:S04]  /*3bf0*/  STL [R1+0x14], R222 ;  /* 0x000014de01007387 */ /* 0x0003e80000100800 */
[----:B------:R1:W-:Y:S04]  /*3c00*/  STL [R1+0x18], R223 ;  /* 0x000018df01007387 */ /* 0x0003e80000100800 */
[----:B------:R1:W-:Y:S04]  /*3c10*/  STL [R1+0x1c], R224 ;  /* 0x00001ce001007387 */ /* 0x0003e80000100800 */
[----:B0-----:R-:W4:Y:S04]  /*3c20*/  LDL.LU R211, [R1+0x2c] ;  /* 0x00002c0001d37983 */ /* 0x001f280000300800 */
[----:B------:R0:W-:Y:S04]  /*3c30*/  STL [R1+0x20], R225 ;  /* 0x000020e101007387 */ /* 0x0001e80000100800 */
[----:B------:R-:W4:Y:S04]  /*3c40*/  LDL.LU R212, [R1+0x30] ;  /* 0x0000300001d47983 */ /* 0x000f280000300800 */
[----:B------:R0:W-:Y:S04]  /*3c50*/  STL [R1+0x24], R226 ;  /* 0x000024e201007387 */ /* 0x0001e80000100800 */
[----:B------:R-:W4:Y:S04]  /*3c60*/  LDL.LU R213, [R1+0x34] ;  /* 0x0000340001d57983 */ /* 0x000f280000300800 */
[----:B------:R0:W-:Y:S04]  /*3c70*/  STL [R1+0x28], R227 ;  /* 0x000028e301007387 */ /* 0x0001e80000100800 */
[----:B------:R-:W4:Y:S04]  /*3c80*/  LDL.LU R214, [R1+0x38] ;  /* 0x0000380001d67983 */ /* 0x000f280000300800 */
[----:B------:R-:W4:Y:S04]  /*3c90*/  LDL.LU R215, [R1+0x3c] ;  /* 0x00003c0001d77983 */ /* 0x000f280000300800 */
[----:B------:R-:W4:Y:S04]  /*3ca0*/  LDL.LU R216, [R1+0x40] ;  /* 0x0000400001d87983 */ /* 0x000f280000300800 */
[----:B--2---:R-:W2:Y:S04]  /*3cb0*/  LDL.LU R217, [R1+0x44] ;  /* 0x0000440001d97983 */ /* 0x004ea80000300800 */
[----:B---3--:R-:W3:Y:S04]  /*3cc0*/  LDL.LU R218, [R1+0x48] ;  /* 0x0000480001da7983 */ /* 0x008ee80000300800 */
[----:B----4-:R-:W4:Y:S04]  /*3cd0*/  LDL.LU R219, [R1+0x4c] ;  /* 0x00004c0001db7983 */ /* 0x010f280000300800 */
[----:B-1----:R-:W4:Y:S04]  /*3ce0*/  LDL.LU R220, [R1+0x50] ;  /* 0x0000500001dc7983 */ /* 0x002f280000300800 */
[----:B------:R-:W4:Y:S04]  /*3cf0*/  LDL.LU R221, [R1+0x54] ;  /* 0x0000540001dd7983 */ /* 0x000f280000300800 */
[----:B------:R-:W4:Y:S04]  /*3d00*/  LDL.LU R222, [R1+0x58] ;  /* 0x0000580001de7983 */ /* 0x000f280000300800 */
[----:B------:R-:W4:Y:S04]  /*3d10*/  LDL.LU R223, [R1+0x5c] ;  /* 0x00005c0001df7983 */ /* 0x000f280000300800 */
[----:B------:R-:W4:Y:S04]  /*3d20*/  LDL.LU R224, [R1+0x60] ;  /* 0x0000600001e07983 */ /* 0x000f280000300800 */
[----:B0-----:R-:W4:Y:S04]  /*3d30*/  LDL.LU R225, [R1+0x64] ;  /* 0x0000640001e17983 */ /* 0x001f280000300800 */
[----:B------:R-:W4:Y:S04]  /*3d40*/  LDL.LU R226, [R1+0x68] ;  /* 0x0000680001e27983 */ /* 0x000f280000300800 */
[----:B------:R-:W4:Y:S01]  /*3d50*/  LDL.LU R227, [R1+0x6c] ;  /* 0x00006c0001e37983 */ /* 0x000f220000300800 */
[----:B------:R-:W-:-:S05]  /*3d60*/  FADD R211, R135, R211 ;  /* 0x000000d387d37221 */ /* 0x000fca0000000000 */
[----:B------:R0:W-:Y:S01]  /*3d70*/  STL [R1+0x2c], R211 ;  /* 0x00002cd301007387 */ /* 0x0001e20000100800 */
[----:B------:R-:W-:-:S03]  /*3d80*/  FADD R212, R136, R212 ;  /* 0x000000d488d47221 */ /* 0x000fc60000000000 */
[----:B0-----:R0:W5:Y:S01]  /*3d90*/  LDL.LU R211, [R1+0xe0] ;  /* 0x0000e00001d37983 */ /* 0x0011620000300800 */
[----:B------:R-:W-:-:S03]  /*3da0*/  FADD R213, R137, R213 ;  /* 0x000000d589d57221 */ /* 0x000fc60000000000 */
[----:B------:R1:W-:Y:S01]  /*3db0*/  STL [R1+0x30], R212 ;  /* 0x000030d401007387 */ /* 0x0003e20000100800 */
[----:B------:R-:W-:-:S01]  /*3dc0*/  FADD R214, R138, R214 ;  /* 0x000000d68ad67221 */ /* 0x000fc20000000000 */
[----:B------:R-:W-:Y:S02]  /*3dd0*/  FADD R215, R139, R215 ;  /* 0x000000d78bd77221 */ /* 0x000fe40000000000 */
[----:B-1----:R0:W5:Y:S01]  /*3de0*/  LDL.LU R212, [R1+0xdc] ;  /* 0x0000dc0001d47983 */ /* 0x0021620000300800 */
[----:B------:R-:W-:-:S03]  /*3df0*/  FADD R216, R140, R216 ;  /* 0x000000d88cd87221 */ /* 0x000fc60000000000 */
[----:B------:R1:W-:Y:S01]  /*3e00*/  STL [R1+0x34], R213 ;  /* 0x000034d501007387 */ /* 0x0003e20000100800 */
[----:B--2---:R-:W-:-:S03]  /*3e10*/  FADD R217, R141, R217 ;  /* 0x000000d98dd97221 */ /* 0x004fc60000000000 */
[----:B-1----:R0:W5:Y:S01]  /*3e20*/  LDL.LU R213, [R1+0xd8] ;  /* 0x0000d80001d57983 */ /* 0x0021620000300800 */
[----:B---3--:R-:W-:-:S03]  /*3e30*/  FADD R218, R142, R218 ;  /* 0x000000da8eda7221 */ /* 0x008fc60000000000 */
[----:B------:R1:W-:Y:S01]  /*3e40*/  STL [R1+0x38], R214 ;  /* 0x000038d601007387 */ /* 0x0003e20000100800 */
[----:B----4-:R-:W-:-:S01]  /*3e50*/  FADD R219, R143, R219 ;  /* 0x000000db8fdb7221 */ /* 0x010fc20000000000 */
[----:B------:R-:W-:Y:S02]  /*3e60*/  FADD R220, R144, R220 ;  /* 0x000000dc90dc7221 */ /* 0x000fe40000000000 */
[----:B-1----:R0:W5:Y:S04]  /*3e70*/  LDL.LU R214, [R1+0xd4] ;  /* 0x0000d40001d67983 */ /* 0x0021680000300800 */
[----:B------:R1:W-:Y:S01]  /*3e80*/  STL [R1+0x3c], R215 ;  /* 0x00003cd701007387 */ /* 0x0003e20000100800 */
[----:B------:R-:W-:-:S01]  /*3e90*/  FADD R221, R145, R221 ;  /* 0x000000dd91dd7221 */ /* 0x000fc20000000000 */
[----:B------:R-:W-:-:S02]  /*3ea0*/  FADD R222, R146, R222 ;  /* 0x000000de92de7221 */ /* 0x000fc40000000000 */
[----:B-1----:R0:W5:Y:S04]  /*3eb0*/  LDL.LU R215, [R1+0xd0] ;  /* 0x0000d00001d77983 */ /* 0x0021680000300800 */
[----:B------:R1:W-:Y:S01]  /*3ec0*/  STL [R1+0x40], R216 ;  /* 0x000040d801007387 */ /* 0x0003e20000100800 */
[----:B------:R-:W-:-:S03]  /*3ed0*/  FADD R223, R147, R223 ;  /* 0x000000df93df7221 */ /* 0x000fc60000000000 */
        /* <DEDUP_REMOVED lines=13> */
[----:B------:R1:W-:Y:S04]  /*3fb0*/  STL [R1+0x54], R221 ;  /* 0x000054dd01007387 */ /* 0x0003e80000100800 */
        /* <DEDUP_REMOVED lines=12> */
[----:B-1----:R0:W5:Y:S01]  /*4080*/  LDL.LU R227, [R1+0xa0] ;  /* 0x0000a00001e37983 */ /* 0x0021620000300800 */
        /* <DEDUP_REMOVED lines=82> */
[----:B0-----:R-:W-:-:S06]  /*45b0*/  UMOV UR6, URZ ;  /* 0x0000003f00067c82 */ /* 0x001fcc0008000000 */
.L_x_31:
[----:B------:R-:W-:Y:S05]  /*45c0*/  @!P1 BRA `(.L_x_32) ;  /* 0x0000000000049947 */ /* 0x000fea0003800000 */
[----:B------:R-:W-:Y:S01]  /*45d0*/  BPT.TRAP 0x1 ;  /* 0x000000040000795c */ /* 0x000fe20000300000 */
.L_x_32:
[----:B------:R2:W-:Y:S04]  /*45e0*/  STL [R1+0xa4], R2 ;  /* 0x0000a40201007387 */ /* 0x0005e80000100800 */
[----:B--2---:R-:W2:Y:S04]  /*45f0*/  LDL R2, [R1+0x70] ;  /* 0x0000700001027983 */ /* 0x004ea80000100800 */
[----:B-----5:R3:W-:Y:S04]  /*4600*/  STL [R1+0xa0], R0 ;  /* 0x0000a00001007387 */ /* 0x0207e80000100800 */
[----:B---3--:R-:W3:Y:S01]  /*4610*/  LDL R0, [R1+0x78] ;  /* 0x0000780001007983 */ /* 0x008ee20000100800 */
[----:B-1----:R-:W-:Y:S01]  /*4620*/  IMAD.U32 R229, RZ, RZ, UR33 ;  /* 0x00000021ffe57e24 */ /* 0x002fe2000f8e00ff */
[----:B--2---:R-:W-:-:S02]  /*4630*/  ISETP.NE.AND P0, PT, R2, RZ, PT ;  /* 0x000000ff0200720c */ /* 0x004fc40003f05270 */
[----:B------:R1:W5:Y:S11]  /*4640*/  LDL.LU R2, [R1+0xa4] ;  /* 0x0000a40001027983 */ /* 0x0003760000300800 */
[----:B------:R-:W-:-:S05]  /*4650*/  @P0 LEA R229, R229, UR22, 0x3 ;  /* 0x00000016e5e50c11 */ /* 0x000fca000f8e18ff */
[----:B------:R-:W-:-:S05]  /*4660*/  @P0 VIADD R229, R229, 0x28 ;  /* 0x00000028e5e50836 */ /* 0x000fca0000000000 */
[----:B---3--:R-:W-:Y:S02]  /*4670*/  @P0 PRMT R229, R0, 0x654, R229 ;  /* 0x0000065400e50816 */ /* 0x008fe400000000e5 */
[----:B------:R1:W5:Y:S01]  /*4680*/  LDL.LU R0, [R1+0xa0] ;  /* 0x0000a00001007983 */ /* 0x0003620000300800 */
[----:B------:R-:W-:Y:S01]  /*4690*/  UISETP.GT.U32.AND UP0, UPT, UR15, 0x1, UPT ;  /* 0x000000010f00788c */ /* 0x000fe2000bf04070 */
[----:B------:R1:W-:Y:S05]  /*46a0*/  @P0 SYNCS.ARRIVE.TRANS64.RED.A1T0 RZ, [R229+URZ], RZ ;  /* 0x000000ffe5ff09a7 */ /* 0x0003ea000810043f */
[----:B------:R-:W-:-:S13]  /*46b0*/  PLOP3.LUT P0, PT, PT, PT, UP0, 0x80, 0x0 ;  /* 0x000000000000781c */ /* 0x000fda0003f0f008 */
[----:B-1----:R-:W-:Y:S05]  /*46c0*/  @P0 BRA `(.L_x_33) ;  /* 0x0000000000040947 */ /* 0x002fea0003800000 */
[----:B------:R-:W-:Y:S01]  /*46d0*/  BPT.TRAP 0x1 ;  /* 0x000000040000795c */ /* 0x000fe20000300000 */
.L_x_33:
[----:B------:R-:W-:Y:S02]  /*46e0*/  UISETP.GT.AND UP2, UPT, UR25, 0x1, UPT ;  /* 0x000000011900788c */ /* 0x000fe4000bf44270 */
[----:B------:R-:W-:Y:S02]  /*46f0*/  UIADD3 UR23, UR23, 0x1, URZ ;  /* 0x0000000117177890 */ /* 0x000fe4000fffe03f */
[----:B------:R-:W-:Y:S02]  /*4700*/  UIADD3 UR33, UR33, 0x1, URZ ;  /* 0x0000000121217890 */ /* 0x000fe4000fffe03f */
[----:B------:R-:W-:Y:S01]  /*4710*/  PLOP3.LUT P0, PT, PT, PT, UP2, 0x80, 0x0 ;  /* 0x000000000000781c */ /* 0x000fe20003f0f028 */
[----:B------:R-:W-:Y:S02]  /*4720*/  UISETP.NE.AND UP0, UPT, UR23, 0x5, UPT ;  /* 0x000000051700788c */ /* 0x000fe4000bf05270 */
[----:B------:R-:W-:Y:S02]  /*4730*/  UIADD3 UR9, UR25, -0x1, URZ ;  /* 0xffffffff19097890 */ /* 0x000fe4000fffe03f */
[----:B------:R-:W-:-:S02]  /*4740*/  USEL UR8, URZ, 0x1, UP0 ;  /* 0x000000013f087887 */ /* 0x000fc40008000000 */
[----:B------:R-:W-:Y:S02]  /*4750*/  UISETP.NE.AND UP1, UPT, UR33, 0x5, UPT ;  /* 0x000000052100788c */ /* 0x000fe4000bf25270 */
[----:B------:R-:W-:Y:S02]  /*4760*/  ULOP3.LUT UR24, UR24, UR8, URZ, 0x3c, !UPT ;  /* 0x0000000818187292 */ /* 0x000fe4000f8e3c3f */
[----:B------:R-:W-:Y:S02]  /*4770*/  USEL UR23, UR23, URZ, UP0 ;  /* 0x0000003f17177287 */ /* 0x000fe40008000000 */
[----:B------:R-:W-:Y:S01]  /*4780*/  USEL UR33, UR33, URZ, UP1 ;  /* 0x0000003f21217287 */ /* 0x000fe20008800000 */
[----:B------:R-:W-:Y:S01]  /*4790*/  UMOV UR8, 0x1 ;  /* 0x0000000100087882 */ /* 0x000fe20000000000 */
[----:B------:R-:W-:Y:S01]  /*47a0*/  UMOV UR25, UR9 ;  /* 0x0000000900197c82 */ /* 0x000fe20008000000 */
[----:B------:R-:W-:Y:S09]  /*47b0*/  @P0 BRA `(.L_x_34) ;  /* 0xffffffec00300947 */ /* 0x000ff2000383ffff */
.L_x_26:
[----:B------:R-:W-:-:S04]  /*47c0*/  UISETP.NE.AND UP0, UPT, UR6, URZ, UPT ;  /* 0x0000003f0600728c */ /* 0x000fc8000bf05270 */
[----:B------:R-:W-:-:S06]  /*47d0*/  USEL UR6, URZ, 0x1, !UP0 ;  /* 0x000000013f067887 */ /* 0x000fcc000c000000 */
[----:B------:R-:W-:-:S13]  /*47e0*/  ISETP.NE.AND P0, PT, RZ, UR6, PT ;  /* 0x00000006ff007c0c */ /* 0x000fda000bf05270 */
[----:B------:R-:W-:Y:S05]  /*47f0*/  @!P0 BRA `(.L_x_35) ;  /* 0x0000000c00c48947 */ /* 0x000fea0003800000 */
[----:B------:R-:W-:Y:S02]  /*4800*/  WARPGROUP.DEPBAR.LE gsb0, 0x0 ;  /* 0x00008000000079c5 */ /* 0x000fe40000010000 */
[----:B-----5:R-:W-:Y:S01]  /*4810*/  FADD R227, R25, R227 ;  /* 0x000000e319e37221 */ /* 0x020fe20000000000 */
[----:B------:R-:W-:-:S04]  /*4820*/  FADD R228, R24, R228 ;  /* 0x000000e418e47221 */ /* 0x000fc80000000000 */
[----:B------:R1:W-:Y:S04]  /*4830*/  STL [R1+0xa0], R227 ;  /* 0x0000a0e301007387 */ /* 0x0003e80000100800 */
[----:B-1----:R-:W2:Y:S04]  /*4840*/  LDL.LU R227, [R1+0x6c] ;  /* 0x00006c0001e37983 */ /* 0x002ea80000300800 */
[----:B--2---:R1:W-:Y:S04]  /*4850*/  STL [R1+0xa4], R227 ;  /* 0x0000a4e301007387 */ /* 0x0043e80000100800 */
        /* <DEDUP_REMOVED lines=52> */
[----:B-1----:R-:W2:Y:S01]  /*4ba0*/  LDL.LU R227, [R1] ;  /* 0x0000000001e37983 */ /* 0x002ea20000300800 */
[----:B------:R-:W-:Y:S01]  /*4bb0*/  FADD R226, R26, R226 ;  /* 0x000000e21ae27221 */ /* 0x000fe20000000000 */
        /* <DEDUP_REMOVED lines=97> */
[----:B--2---:R-:W-:-:S05]  /*51d0*/  FADD R227, R124, R227 ;  /* 0x000000e37ce37221 */ /* 0x004fca0000000000 */
[----:B------:R1:W-:Y:S04]  /*51e0*/  STL [R1], R227 ;  /* 0x000000e301007387 */ /* 0x0003e80000100800 */
[----:B-1----:R-:W2:Y:S02]  /*51f0*/  LDL.LU R227, [R1+0x10c] ;  /* 0x00010c0001e37983 */ /* 0x002ea40000300800 */
[----:B--2---:R-:W-:-:S05]  /*5200*/  FADD R227, R125, R227 ;  /* 0x000000e37de37221 */ /* 0x004fca0000000000 */
[----:B------:R1:W-:Y:S04]  /*5210*/  STL [R1+0x4], R227 ;  /* 0x000004e301007387 */ /* 0x0003e80000100800 */
        /* <DEDUP_REMOVED lines=78> */
[----:B-1----:R1:W5:Y:S02]  /*5700*/  LDL.LU R227, [R1+0xa0] ;  /* 0x0000a00001e37983 */ /* 0x0023640000300800 */
.L_x_35:
[----:B------:R-:W-:-:S04]  /*5710*/  IMAD.U32 R229, RZ, RZ, UR26 ;  /* 0x0000001affe57e24 */ /* 0x000fc8000f8e00ff */
[----:B------:R2:W-:Y:S01]  /*5720*/  SYNCS.ARRIVE.TRANS64.A1T0 RZ, [R229+UR28], RZ ;  /* 0x000000ffe5ff79a7 */ /* 0x0005e2000810001c */
[----:B------:R-:W-:Y:S02]  /*5730*/  WARPGROUP.DEPBAR.LE gsb0, 0x0 ;  /* 0x00008000000079c5 */ /* 0x000fe40000010000 */
[----:B------:R-:W3:Y:S02]  /*5740*/  LDC R24, c[0x0][0x28c] ;  /* 0x0000a300ff187b82 */ /* 0x000ee40000000800 */
[----:B---3--:R-:W-:-:S13]  /*5750*/  ISETP.GE.AND P0, PT, R24, 0x1, PT ;  /* 0x000000011800780c */ /* 0x008fda0003f06270 */
[----:B--2---:R-:W-:Y:S05]  /*5760*/  @!P0 BRA `(.L_x_36) ;  /* 0x0000000000688947 */ /* 0x004fea0003800000 */
[----:B------:R-:W-:-:S06]  /*5770*/  UISETP.NE.AND UP0, UPT, UR30, 0x3, UPT ;  /* 0x000000031e00788c */ /* 0x000fcc000bf05270 */
[----:B------:R-:W-:-:S13]  /*5780*/  PLOP3.LUT P0, PT, PT, PT, UP0, 0x80, 0x0 ;  /* 0x000000000000781c */ /* 0x000fda0003f0f008 */
[----:B------:R-:W-:Y:S05]  /*5790*/  @!P0 BRA `(.L_x_37) ;  /* 0x0000000000048947 */ /* 0x000fea0003800000 */
[----:B------:R-:W-:Y:S01]  /*57a0*/  BPT.TRAP 0x1 ;  /* 0x000000040000795c */ /* 0x000fe20000300000 */
.L_x_37:
[----:B-----5:R2:W-:Y:S04]  /*57b0*/  STL [R1+0xa4], R2 ;  /* 0x0000a40201007387 */ /* 0x0205e80000100800 */
[----:B--2---:R-:W2:Y:S04]  /*57c0*/  LDL R2, [R1+0x70] ;  /* 0x0000700001027983 */ /* 0x004ea80000100800 */
[----:B------:R3:W-:Y:S04]  /*57d0*/  STL [R1+0xa0], R0 ;  /* 0x0000a00001007387 */ /* 0x0007e80000100800 */
[----:B---3--:R-:W3:Y:S01]  /*57e0*/  LDL R0, [R1+0x78] ;  /* 0x0000780001007983 */ /* 0x008ee20000100800 */
[----:B--2---:R-:W-:-:S03]  /*57f0*/  ISETP.NE.AND P0, PT, R2, RZ, PT ;  /* 0x000000ff0200720c */ /* 0x004fc60003f05270 */
[----:B------:R2:W5:Y:S10]  /*5800*/  LDL.LU R2, [R1+0xa4] ;  /* 0x0000a40001027983 */ /* 0x0005740000300800 */
[----:B------:R-:W-:-:S05]  /*5810*/  VOTEU.ANY UP0, P0 ;  /* 0x00000000003f7886 */ /* 0x000fca0000000100 */
[----:B------:R-:W-:-:S06]  /*5820*/  @UP0 UIADD3 UR6, UR19, UR5, URZ ;  /* 0x0000000513060290 */ /* 0x000fcc000fffe03f */
[----:B------:R-:W-:Y:S02]  /*5830*/  IMAD.U32 R24, RZ, RZ, UR6 ;  /* 0x00000006ff187e24 */ /* 0x000fe4000f8e00ff */
[----:B------:R-:W-:Y:S02]  /*5840*/  IMAD.U32 R27, RZ, RZ, UR6 ;  /* 0x00000006ff1b7e24 */ /* 0x000fe4000f8e00ff */
[----:B------:R-:W-:-:S05]  /*5850*/  @P0 IMAD.WIDE.U32 R24, R24, -0x33333333, RZ ;  /* 0xcccccccd18180825 */ /* 0x000fca00078e00ff */
[----:B------:R-:W-:-:S05]  /*5860*/  @P0 SHF.R.U32.HI R24, RZ, 0x2, R25 ;  /* 0x00000002ff180819 */ /* 0x000fca0000011619 */
[----:B------:R-:W-:-:S05]  /*5870*/  @P0 IMAD R24, R24, -0x5, R27 ;  /* 0xfffffffb18180824 */ /* 0x000fca00078e021b */
[----:B------:R-:W-:-:S05]  /*5880*/  @P0 LEA R24, R24, UR22, 0x3 ;  /* 0x0000001618180c11 */ /* 0x000fca000f8e18ff */
[----:B------:R-:W-:-:S05]  /*5890*/  @P0 VIADD R24, R24, 0x28 ;  /* 0x0000002818180836 */ /* 0x000fca0000000000 */
[----:B---3--:R-:W-:Y:S02]  /*58a0*/  @P0 PRMT R24, R0, 0x654, R24 ;  /* 0x0000065400180816 */ /* 0x008fe40000000018 */
[----:B------:R2:W5:Y:S01]  /*58b0*/  LDL.LU R0, [R1+0xa0] ;  /* 0x0000a00001007983 */ /* 0x0005620000300800 */
[----:B------:R-:W-:Y:S01]  /*58c0*/  UISETP.GT.U32.AND UP0, UPT, UR15, 0x1, UPT ;  /* 0x000000010f00788c */ /* 0x000fe2000bf04070 */
[----:B------:R2:W-:Y:S05]  /*58d0*/  @P0 SYNCS.ARRIVE.TRANS64.RED.A1T0 RZ, [R24+URZ], RZ ;  /* 0x000000ff18ff09a7 */ /* 0x0005ea000810043f */
[----:B------:R-:W-:-:S13]  /*58e0*/  PLOP3.LUT P0, PT, PT, PT, UP0, 0x80, 0x0 ;  /* 0x000000000000781c */ /* 0x000fda0003f0f008 */
[----:B--2---:R-:W-:Y:S05]  /*58f0*/  @P0 BRA `(.L_x_36) ;  /* 0x0000000000040947 */ /* 0x004fea0003800000 */
[----:B------:R-:W-:Y:S01]  /*5900*/  BPT.TRAP 0x1 ;  /* 0x000000040000795c */ /* 0x000fe20000300000 */
.L_x_36:
[----:B-----5:R2:W-:Y:S01]  /*5910*/  STL [R1+0xa0], R0 ;  /* 0x0000a00001007387 */ /* 0x0205e20000100800 */
[----:B------:R-:W-:Y:S01]  /*5920*/  IMAD.U32 R24, RZ, RZ, UR27 ;  /* 0x0000001bff187e24 */ /* 0x000fe2000f8e00ff */
[----:B------:R-:W-:Y:S01]  /*5930*/  UIADD3 UR5, UR29, UR5, URZ ;  /* 0x000000051d057290 */ /* 0x000fe2000fffe03f */
[----:B------:R-:W3:Y:S01]  /*5940*/  LDC R35, c[0x0][0x288] ;  /* 0x0000a200ff237b82 */ /* 0x000ee20000000800 */
[----:B--2---:R-:W2:Y:S02]  /*5950*/  LDL R0, [R1+0x8c] ;  /* 0x00008c0001007983 */ /* 0x004ea40000100800 */
[----:B------:R-:W-:Y:S01]  /*5960*/  SHF.L.U32 R24, R24, 0x1f, RZ ;  /* 0x0000001f18187819 */ /* 0x000fe200000006ff */
[----:B------:R-:W-:Y:S02]  /*5970*/  UISETP.GT.U32.AND UP0, UPT, UR5, 0x4, UPT ;  /* 0x000000040500788c */ /* 0x000fe4000bf04070 */
[----:B------:R-:W-:Y:S01]  /*5980*/  UISETP.GE.U32.AND UP1, UPT, UR29, 0x5, UPT ;  /* 0x000000051d00788c */ /* 0x000fe2000bf26070 */
[----:B------:R-:W4:Y:S01]  /*5990*/  SYNCS.PHASECHK.TRANS64.TRYWAIT P0, [UR18+0x8], R24 ;  /* 0x00000818ff0075a7 */ /* 0x000f220008000152 */
[----:B------:R-:W-:-:S02]  /*59a0*/  UISETP.LT.U32.AND UP0, UPT, UR29, 0x5, UP0 ;  /* 0x000000051d00788c */ /* 0x000fc40008701070 */
[----:B------:R-:W-:Y:S02]  /*59b0*/  UIMAD.WIDE.U32 UR6, UR5, -0x33333333, URZ ;  /* 0xcccccccd050678a5 */ /* 0x000fe4000f8e003f */
[----:B------:R-:W-:Y:S02]  /*59c0*/  USEL UR8, URZ, 0x1, !UP0 ;  /* 0x000000013f087887 */ /* 0x000fe4000c000000 */
[----:B------:R-:W-:Y:S01]  /*59d0*/  USHF.R.U32.HI UR6, URZ, 0x2, UR7 ;  /* 0x000000023f067899 */ /* 0x000fe20008011607 */
[----:B--2---:R-:W-:Y:S02]  /*59e0*/  IMAD.SHL.U32 R32, R0, 0x2, RZ ;  /* 0x0000000200207824 */ /* 0x004fe400078e00ff */
[----:B------:R2:W5:Y:S01]  /*59f0*/  LDL.LU R0, [R1+0xa0] ;  /* 0x0000a00001007983 */ /* 0x0005620000300800 */
[----:B------:R-:W-:Y:S02]  /*5a00*/  ULOP3.LUT UR4, UR4, UR8, URZ, 0x3c, !UPT ;  /* 0x0000000804047292 */ /* 0x000fe4000f8e3c3f */
[----:B------:R-:W-:Y:S01]  /*5a10*/  UIMAD UR5, UR6, -0x5, UR5 ;  /* 0xfffffffb060578a4 */ /* 0x000fe2000f8e0205 */
[----:B------:R-:W-:Y:S01]  /*5a20*/  SHF.R.S32.HI R33, RZ, 0x1f, R32 ;  /* 0x0000001fff217819 */ /* 0x000fe20000011420 */
[----:B------:R-:W-:Y:S01]  /*5a30*/  @UP1 ULOP3.LUT UR4, UR4, 0x1, UR6, 0x78, !UPT ;  /* 0x0000000104041892 */ /* 0x000fe2000f8e7806 */
[----:B---34-:R-:W-:Y:S11]  /*5a40*/  @!P0 BRA `(.L_x_38) ;  /* 0x000000a800f88947 */ /* 0x018ff60003800000 */
.L_x_325:
[----:B------:R4:W-:Y:S01]  /*5a50*/  STL [R1+0xa8], R3 ;  /* 0x0000a80301007387 */ /* 0x0009e20000100800 */
[----:B------:R-:W-:Y:S01]  /*5a60*/  ULDC.64 UR6, c[0x0][0x5d0] ;  /* 0x0001740000067ab9 */ /* 0x000fe20000000a00 */
[----:B------:R-:W-:Y:S02]  /*5a70*/  ULDC UR8, c[0x0][0x284] ;  /* 0x0000a10000087ab9 */ /* 0x000fe40000000800 */
[----:B----4-:R-:W4:Y:S04]  /*5a80*/  LDL.LU R3, [R1+0x88] ;  /* 0x0000880001037983 */ /* 0x010f280000300800 */
[----:B------:R0:W-:Y:S04]  /*5a90*/  STL [R1+0xa4], R2 ;  /* 0x0000a40201007387 */ /* 0x0001e80000100800 */
[----:B0-----:R-:W2:Y:S04]  /*5aa0*/  LDL R2, [R1+0x84] ;  /* 0x0000840001027983 */ /* 0x001ea80000100800 */
[----:B-----5:R0:W-:Y:S04]  /*5ab0*/  STL [R1+0xa0], R0 ;  /* 0x0000a00001007387 */ /* 0x0201e80000100800 */
[----:B0-----:R-:W3:Y:S01]  /*5ac0*/  LDL R0, [R1+0x74] ;  /* 0x0000740001007983 */ /* 0x001ee20000100800 */
[----:B----4-:R-:W-:-:S03]  /*5ad0*/  IMAD.SHL.U32 R37, R3, 0x100, RZ ;  /* 0x0000010003257824 */ /* 0x010fc600078e00ff */
[----:B------:R0:W5:Y:S01]  /*5ae0*/  LDL.LU R3, [R1+0xa8] ;  /* 0x0000a80001037983 */ /* 0x0001620000300800 */
[----:B--2---:R-:W-:-:S03]  /*5af0*/  IMAD.SHL.U32 R34, R2, 0x40, RZ ;  /* 0x0000004002227824 */ /* 0x004fc600078e00ff */
[----:B------:R0:W5:Y:S01]  /*5b00*/  LDL.LU R2, [R1+0xa4] ;  /* 0x0000a40001027983 */ /* 0x0001620000300800 */
[----:B---3--:R-:W-:Y:S01]  /*5b10*/  SHF.R.S32.HI R38, RZ, 0x1f, R0 ;  /* 0x0000001fff267819 */ /* 0x008fe20000011400 */
[----:B------:R-:W-:-:S04]  /*5b20*/  IMAD.WIDE.U32 R24, R0, UR6, R32 ;  /* 0x0000000600187c25 */ /* 0x000fc8000f8e0020 */
[----:B------:R-:W-:-:S04]  /*5b30*/  IMAD R26, R38, UR6, RZ ;  /* 0x00000006261a7c24 */ /* 0x000fc8000f8e02ff */
[----:B------:R-:W-:Y:S02]  /*5b40*/  IMAD R27, R0, UR7, R26 ;  /* 0x00000007001b7c24 */ /* 0x000fe4000f8e021a */
[----:B------:R0:W5:Y:S01]  /*5b50*/  LDL.LU R0, [R1+0xa0] ;  /* 0x0000a00001007983 */ /* 0x0001620000300800 */
[----:B------:R-:W-:-:S04]  /*5b60*/  ISETP.GE.AND P0, PT, R34, UR8, PT ;  /* 0x0000000822007c0c */ /* 0x000fc8000bf06270 */
[C---:B------:R-:W-:Y:S02]  /*5b70*/  ISETP.GE.OR P0, PT, R37.reuse, R35, P0 ;  /* 0x000000232500720c */ /* 0x040fe40000706670 */
[----:B------:R-:W-:Y:S02]  /*5b80*/  SHF.R.S32.HI R36, RZ, 0x1f, R37 ;  /* 0x0000001fff247819 */ /* 0x000fe40000011425 */
[----:B------:R-:W-:-:S04]  /*5b90*/  IADD3 R24, P1, R37, R24, RZ ;  /* 0x0000001825187210 */ /* 0x000fc80007f3e0ff */
[----:B------:R-:W-:-:S05]  /*5ba0*/  IADD3.X R25, R36, R25, R27, P1, !PT ;  /* 0x0000001924197210 */ /* 0x000fca0000ffe41b */
[----:B0-----:R-:W-:Y:S05]  /*5bb0*/  @P0 BRA `(.L_x_39) ;  /* 0x0000008c00d40947 */ /* 0x001fea0003800000 */
[----:B------:R0:W-:Y:S01]  /*5bc0*/  STL.64 [R1+0xb0], R4 ;  /* 0x0000b00401007387 */ /* 0x0001e20000100a00 */
[----:B------:R-:W2:Y:S01]  /*5bd0*/  LDC.64 R28, c[0x0][0x5c8] ;  /* 0x00017200ff1c7b82 */ /* 0x000ea20000000a00 */
[----:B------:R-:W-:Y:S02]  /*5be0*/  ULDC.64 UR6, c[0x0][0x5c0] ;  /* 0x0001700000067ab9 */ /* 0x000fe40000000a00 */
[----:B0-----:R-:W3:Y:S04]  /*5bf0*/  LDL.64 R4, [R1+0x90] ;  /* 0x0000900001047983 */ /* 0x001ee80000100a00 */
[----:B-----5:R0:W-:Y:S04]  /*5c00*/  STL [R1+0xa8], R3 ;  /* 0x0000a80301007387 */ /* 0x0201e80000100800 */
[----:B0-----:R-:W3:Y:S04]  /*5c10*/  LDL.LU R3, [R1+0x84] ;  /* 0x0000840001037983 */ /* 0x001ee80000300800 */
[----:B------:R0:W-:Y:S04]  /*5c20*/  STL [R1+0xa4], R2 ;  /* 0x0000a40201007387 */ /* 0x0001e80000100800 */
[----:B0-----:R-:W4:Y:S04]  /*5c30*/  LDL R2, [R1+0x8c] ;  /* 0x00008c0001027983 */ /* 0x001f280000100800 */
[----:B------:R0:W-:Y:S04]  /*5c40*/  STL [R1+0xa0], R0 ;  /* 0x0000a00001007387 */ /* 0x0001e80000100800 */
[----:B0-----:R-:W4:Y:S01]  /*5c50*/  LDL R0, [R1+0x98] ;  /* 0x0000980001007983 */ /* 0x001f220000100800 */
[----:B---3--:R-:W-:-:S03]  /*5c60*/  IMAD.WIDE R30, R3, 0x40, R4 ;  /* 0x00000040031e7825 */ /* 0x008fc600078e0204 */
[----:B------:R0:W5:Y:S01]  /*5c70*/  LDL.LU.64 R4, [R1+0xb0] ;  /* 0x0000b00001047983 */ /* 0x0001620000300a00 */
[-C--:B--2---:R-:W-:Y:S02]  /*5c80*/  IMAD R26, R31, R28.reuse, RZ ;  /* 0x0000001c1f1a7224 */ /* 0x084fe400078e02ff */
[C---:B------:R-:W-:Y:S01]  /*5c90*/  IMAD.WIDE.U32 R24, R30.reuse, R28, R24 ;  /* 0x0000001c1e187225 */ /* 0x040fe200078e0018 */
[----:B------:R0:W5:Y:S03]  /*5ca0*/  LDL.LU R3, [R1+0xa8] ;  /* 0x0000a80001037983 */ /* 0x0001660000300800 */
[----:B------:R-:W-:Y:S01]  /*5cb0*/  IMAD R27, R30, R29, R26 ;  /* 0x0000001d1e1b7224 */ /* 0x000fe200078e021a */
[----:B------:R-:W-:Y:S02]  /*5cc0*/  LEA R26, P0, R28, R24, 0x3 ;  /* 0x000000181c1a7211 */ /* 0x000fe400078018ff */
[----:B------:R-:W-:Y:S01]  /*5cd0*/  IADD3 R24, P1, R24, UR6, RZ ;  /* 0x0000000618187c10 */ /* 0x000fe2000ff3e0ff */
[----:B------:R-:W-:Y:S01]  /*5ce0*/  IMAD.IADD R27, R25, 0x1, R27 ;  /* 0x00000001191b7824 */ /* 0x000fe200078e021b */
[----:B------:R-:W-:-:S04]  /*5cf0*/  IADD3 R26, P3, R26, UR6, RZ ;  /* 0x000000061a1a7c10 */ /* 0x000fc8000ff7e0ff */
[----:B------:R-:W-:Y:S01]  /*5d00*/  LEA.HI.X R29, R28, R27, R29, 0x3, P0 ;  /* 0x0000001b1c1d7211 */ /* 0x000fe200000f1c1d */
[----:B----4-:R-:W-:Y:S01]  /*5d10*/  IMAD R28, R2, -0x2, R35 ;  /* 0xfffffffe021c7824 */ /* 0x010fe200078e0223 */
[----:B------:R-:W-:Y:S01]  /*5d20*/  FSETP.NEU.AND P0, PT, RZ, UR31, PT ;  /* 0x0000001fff007c0b */ /* 0x000fe2000bf0d000 */
[----:B------:R0:W5:Y:S01]  /*5d30*/  LDL.LU R2, [R1+0xa4] ;  /* 0x0000a40001027983 */ /* 0x0001620000300800 */
[----:B------:R-:W-:Y:S01]  /*5d40*/  IADD3.X R25, R27, UR7, RZ, P1, !PT ;  /* 0x000000071b197c10 */ /* 0x000fe20008ffe4ff */
[----:B------:R-:W-:Y:S01]  /*5d50*/  BSSY B0, `(.L_x_39) ;  /* 0x00008db000007945 */ /* 0x000fe20003800000 */
[----:B------:R-:W-:Y:S01]  /*5d60*/  IADD3.X R27, R29, UR7, RZ, P3, !PT ;  /* 0x000000071d1b7c10 */ /* 0x000fe20009ffe4ff */
[----:B------:R-:W-:Y:S02]  /*5d70*/  IMAD.IADD R39, R0, 0x1, -R34 ;  /* 0x0000000100277824 */ /* 0x000fe400078e0a22 */
[----:B------:R0:W5:Y:S01]  /*5d80*/  LDL.LU R0, [R1+0xa0] ;  /* 0x0000a00001007983 */ /* 0x0001620000300800 */
[----:B------:R-:W-:-:S05]  /*5d90*/  IMAD.IADD R34, R28, 0x1, -R37 ;  /* 0x000000011c227824 */ /* 0x000fca00078e0a25 */
[----:B------:R-:W-:Y:S05]  /*5da0*/  @!P0 BRA `(.L_x_40) ;  /* 0x0000006800dc8947 */ /* 0x000fea0003800000 */
[----:B-----5:R2:W-:Y:S01]  /*5db0*/  STL [R1+0xa0], R0 ;  /* 0x0000a00001007387 */ /* 0x0205e20000100800 */
[----:B------:R-:W-:Y:S01]  /*5dc0*/  ULDC.64 UR6, c[0x0][0x5b8] ;  /* 0x00016e0000067ab9 */ /* 0x000fe20000000a00 */
[----:B------:R-:W-:Y:S02]  /*5dd0*/  ULDC.64 UR8, c[0x0][0x5a8] ;  /* 0x00016a0000087ab9 */ /* 0x000fe40000000a00 */
[----:B--2---:R-:W2:Y:S01]  /*5de0*/  LDL.LU R0, [R1+0x74] ;  /* 0x0000740001007983 */ /* 0x004ea20000300800 */
[----:B------:R-:W-:Y:S01]  /*5df0*/  IMAD R28, R38, UR6, RZ ;  /* 0x00000006261c7c24 */ /* 0x000fe2000f8e02ff */
[----:B------:R-:W-:Y:S01]  /*5e00*/  BSSY B1, `(.L_x_41) ;  /* 0x0000011000017945 */ /* 0x000fe20003800000 */
[----:B--2---:R-:W-:-:S04]  /*5e10*/  IMAD.WIDE.U32 R32, R0, UR6, R32 ;  /* 0x0000000600207c25 */ /* 0x004fc8000f8e0020 */
[----:B------:R-:W-:Y:S01]  /*5e20*/  IMAD R29, R0, UR7, R28 ;  /* 0x00000007001d7c24 */ /* 0x000fe2000f8e021c */
[----:B------:R-:W-:Y:S01]  /*5e30*/  IADD3 R32, P0, R37, R32, RZ ;  /* 0x0000002025207210 */ /* 0x000fe20007f1e0ff */
[----:B------:R2:W5:Y:S01]  /*5e40*/  LDL.LU R0, [R1+0xa0] ;  /* 0x0000a00001007983 */ /* 0x0005620000300800 */
[----:B------:R-:W-:Y:S02]  /*5e50*/  ULDC.64 UR6, c[0x0][0x5b0] ;  /* 0x00016c0000067ab9 */ /* 0x000fe40000000a00 */
[----:B------:R-:W-:Y:S01]  /*5e60*/  IADD3.X R33, R36, R33, R29, P0, !PT ;  /* 0x0000002124217210 */ /* 0x000fe200007fe41d */
[----:B------:R-:W-:Y:S01]  /*5e70*/  IMAD R35, R31, UR6, RZ ;  /* 0x000000061f237c24 */ /* 0x000fe2000f8e02ff */
[----:B------:R-:W-:Y:S01]  /*5e80*/  ISETP.GE.AND P0, PT, R39, 0x1, PT ;  /* 0x000000012700780c */ /* 0x000fe20003f06270 */
[----:B------:R-:W-:-:S03]  /*5e90*/  IMAD.WIDE.U32 R28, R30, UR6, R32 ;  /* 0x000000061e1c7c25 */ /* 0x000fc6000f8e0020 */
[----:B------:R-:W-:Y:S01]  /*5ea0*/  ISETP.LT.OR P4, PT, R34, 0x1, !P0 ;  /* 0x000000012200780c */ /* 0x000fe20004781670 */
[----:B------:R-:W-:Y:S01]  /*5eb0*/  IMAD R35, R30, UR7, R35 ;  /* 0x000000071e237c24 */ /* 0x000fe2000f8e0223 */
[----:B------:R-:W-:-:S04]  /*5ec0*/  IADD3 R28, P1, R28, UR8, RZ ;  /* 0x000000081c1c7c10 */ /* 0x000fc8000ff3e0ff */
[--C-:B------:R-:W-:Y:S02]  /*5ed0*/  IADD3.X R29, R29, UR9, R35.reuse, P1, !PT ;  /* 0x000000091d1d7c10 */ /* 0x100fe40008ffe423 */
[----:B------:R-:W-:-:S05]  /*5ee0*/  PRMT R35, RZ, 0x7610, R35 ;  /* 0x00007610ff237816 */ /* 0x000fca0000000023 */
[----:B--2---:R-:W-:Y:S05]  /*5ef0*/  @P4 BRA `(.L_x_42) ;  /* 0x0000000000044947 */ /* 0x004fea0003800000 */
[----:B------:R2:W5:Y:S02]  /*5f00*/  LDG.E.U8 R35, desc[UR20][R28.64] ;  /* 0x000000141c237981 */ /* 0x000564000c1e1100 */
.L_x_42:
[----:B------:R-:W-:Y:S05]  /*5f10*/  BSYNC B1 ;  /* 0x0000000000017941 */ /* 0x000fea0003800000 */
.L_x_41:
[----:B-----5:R-:W-:Y:S01]  /*5f20*/  LOP3.LUT R35, R35, 0xff, RZ, 0xc0, !PT ;  /* 0x000000ff23237812 */ /* 0x020fe200078ec0ff */
[----:B------:R-:W-:Y:S01]  /*5f30*/  BSSY B1, `(.L_x_43) ;  /* 0x000000b000017945 */ /* 0x000fe20003800000 */
[----:B------:R-:W-:Y:S02]  /*5f40*/  ISETP.LT.OR P3, PT, R34, 0x2, !P0 ;  /* 0x000000022200780c */ /* 0x000fe40004761670 */
[----:B------:R-:W-:-:S05]  /*5f50*/  F2FP.F16.E5M2.UNPACK_B R35, R35 ;  /* 0x00000023ff23723e */ /* 0x000fca00020004ff */
[----:B------:R-:W-:-:S05]  /*5f60*/  HADD2.F32 R35, -RZ, R35.H0_H0 ;  /* 0x20000023ff237230 */ /* 0x000fca0000004100 */
[----:B------:R-:W-:-:S04]  /*5f70*/  FMUL R35, R35, UR31 ;  /* 0x0000001f23237c20 */ /* 0x000fc80008400000 */
[----:B------:R-:W-:-:S05]  /*5f80*/  FFMA R35, R228, UR32, R35 ;  /* 0x00000020e4237c23 */ /* 0x000fca0008000023 */
[----:B------:R-:W-:Y:S02]  /*5f90*/  F2FP.SATFINITE.E5M2.F32.PACK_AB_MERGE_C R37, RZ, R35, RZ ;  /* 0x00000023ff25723e */ /* 0x000fe400048060ff */
[----:B------:R-:W-:-:S03]  /*5fa0*/  PRMT R35, RZ, 0x7610, R35 ;  /* 0x00007610ff237816 */ /* 0x000fc60000000023 */
[----:B------:R3:W-:Y:S01]  /*5fb0*/  @!P4 STG.E.U8 desc[UR20][R24.64], R37 ;  /* 0x000000251800c986 */ /* 0x0007e2000c101114 */
[----:B------:R-:W-:Y:S05]  /*5fc0*/  @P3 BRA `(.L_x_44) ;  /* 0x0000000000043947 */ /* 0x000fea0003800000 */
[----:B------:R4:W5:Y:S02]  /*5fd0*/  LDG.E.U8 R35, desc[UR20][R28.64+0x1] ;  /* 0x000001141c237981 */ /* 0x000964000c1e1100 */
.L_x_44:
[----:B------:R-:W-:Y:S05]  /*5fe0*/  BSYNC B1 ;  /* 0x0000000000017941 */ /* 0x000fea0003800000 */
.L_x_43:
[----:B-----5:R-:W-:Y:S01]  /*5ff0*/  LOP3.LUT R35, R35, 0xff, RZ, 0xc0, !PT ;  /* 0x000000ff23237812 */ /* 0x020fe200078ec0ff */
[----:B------:R-:W-:Y:S01]  /*6000*/  BSSY B1, `(.L_x_45) ;  /* 0x0000013000017945 */ /* 0x000fe20003800000 */
[----:B---3--:R-:W-:Y:S02]  /*6010*/  IADD3 R37, P1, R30, 0x8, RZ ;  /* 0x000000081e257810 */ /* 0x008fe40007f3e0ff */
[----:B------:R-:W-:-:S03]  /*6020*/  F2FP.F16.E5M2.UNPACK_B R35, R35 ;  /* 0x00000023ff23723e */ /* 0x000fc600020004ff */
[----:B------:R-:W-:Y:S01]  /*6030*/  IMAD.X R31, RZ, RZ, R31, P1 ;  /* 0x000000ffff1f7224 */ /* 0x000fe200008e061f */
[----:B------:R-:W-:Y:S01]  /*6040*/  ISETP.GE.AND P1, PT, R39, 0x9, PT ;  /* 0x000000092700780c */ /* 0x000fe20003f26270 */
[----:B------:R-:W-:Y:S02]  /*6050*/  HADD2.F32 R35, -RZ, R35.H0_H0 ;  /* 0x20000023ff237230 */ /* 0x000fe40000004100 */
[----:B------:R-:W-:Y:S01]  /*6060*/  IMAD R36, R31, UR6, RZ ;  /* 0x000000061f247c24 */ /* 0x000fe2000f8e02ff */
[----:B------:R-:W-:Y:S01]  /*6070*/  ISETP.LT.OR P5, PT, R34, 0x1, !P1 ;  /* 0x000000012200780c */ /* 0x000fe20004fa1670 */
[----:B------:R-:W-:-:S04]  /*6080*/  IMAD.WIDE.U32 R32, R37, UR6, R32 ;  /* 0x0000000625207c25 */ /* 0x000fc8000f8e0020 */
[----:B------:R-:W-:Y:S01]  /*6090*/  FMUL R30, R35, UR31 ;  /* 0x0000001f231e7c20 */ /* 0x000fe20008400000 */
[----:B------:R-:W-:-:S03]  /*60a0*/  IMAD R37, R37, UR7, R36 ;  /* 0x0000000725257c24 */ /* 0x000fc6000f8e0224 */
[----:B------:R-:W-:Y:S01]  /*60b0*/  FFMA R227, R227, UR32, R30 ;  /* 0x00000020e3e37c23 */ /* 0x000fe2000800001e */
[----:B------:R-:W-:Y:S02]  /*60c0*/  IADD3 R30, P4, R32, UR8, RZ ;  /* 0x00000008201e7c10 */ /* 0x000fe4000ff9e0ff */
[----:B------:R-:W-:Y:S02]  /*60d0*/  PRMT R32, RZ, 0x7610, R32 ;  /* 0x00007610ff207816 */ /* 0x000fe40000000020 */
[----:B------:R-:W-:Y:S02]  /*60e0*/  F2FP.SATFINITE.E5M2.F32.PACK_AB_MERGE_C R227, RZ, R227, RZ ;  /* 0x000000e3ffe3723e */ /* 0x000fe400048060ff */
[----:B------:R-:W-:-:S03]  /*60f0*/  IADD3.X R31, R33, UR9, R37, P4, !PT ;  /* 0x00000009211f7c10 */ /* 0x000fc6000a7fe425 */
[----:B------:R3:W-:Y:S01]  /*6100*/  @!P3 STG.E.U8 desc[UR20][R24.64+0x1], R227 ;  /* 0x000001e31800b986 */ /* 0x0007e2000c101114 */
[----:B------:R-:W-:Y:S05]  /*6110*/  @P5 BRA `(.L_x_46) ;  /* 0x0000000000045947 */ /* 0x000fea0003800000 */
[----:B------:R0:W5:Y:S02]  /*6120*/  LDG.E.U8 R32, desc[UR20][R30.64] ;  /* 0x000000141e207981 */ /* 0x000164000c1e1100 */
.L_x_46:
[----:B------:R-:W-:Y:S05]  /*6130*/  BSYNC B1 ;  /* 0x0000000000017941 */ /* 0x000fea0003800000 */
.L_x_45:
[----:B-----5:R-:W-:Y:S01]  /*6140*/  LOP3.LUT R32, R32, 0xff, RZ, 0xc0, !PT ;  /* 0x000000ff20207812 */ /* 0x020fe200078ec0ff */
[----:B------:R-:W-:Y:S01]  /*6150*/  BSSY B1, `(.L_x_47) ;  /* 0x000000b000017945 */ /* 0x000fe20003800000 */
[----:B------:R-:W-:Y:S02]  /*6160*/  ISETP.LT.OR P3, PT, R34, 0x2, !P1 ;  /* 0x000000022200780c */ /* 0x000fe40004f61670 */
[----:B------:R-:W-:-:S05]  /*6170*/  F2FP.F16.E5M2.UNPACK_B R32, R32 ;  /* 0x00000020ff20723e */ /* 0x000fca00020004ff */
[----:B------:R-:W-:-:S05]  /*6180*/  HADD2.F32 R32, -RZ, R32.H0_H0 ;  /* 0x20000020ff207230 */ /* 0x000fca0000004100 */
[----:B------:R-:W-:Y:S01]  /*6190*/  FMUL R33, R32, UR31 ;  /* 0x0000001f20217c20 */ /* 0x000fe20008400000 */
[----:B------:R-:W-:-:S03]  /*61a0*/  PRMT R32, RZ, 0x7610, R32 ;  /* 0x00007610ff207816 */ /* 0x000fc60000000020 */
[----:B------:R-:W-:-:S05]  /*61b0*/  FFMA R33, R226, UR32, R33 ;  /* 0x00000020e2217c23 */ /* 0x000fca0008000021 */
[----:B------:R-:W-:-:S05]  /*61c0*/  F2FP.SATFINITE.E5M2.F32.PACK_AB_MERGE_C R33, RZ, R33, RZ ;  /* 0x00000021ff21723e */ /* 0x000fca00048060ff */
[----:B------:R0:W-:Y:S01]  /*61d0*/  @!P5 STG.E.U8 desc[UR20][R26.64], R33 ;  /* 0x000000211a00d986 */ /* 0x0001e2000c101114 */
[----:B------:R-:W-:Y:S05]  /*61e0*/  @P3 BRA `(.L_x_48) ;  /* 0x0000000000043947 */ /* 0x000fea0003800000 */
[----:B------:R0:W5:Y:S02]  /*61f0*/  LDG.E.U8 R32, desc[UR20][R30.64+0x1] ;  /* 0x000001141e207981 */ /* 0x000164000c1e1100 */
.L_x_48:
[----:B------:R-:W-:Y:S05]  /*6200*/  BSYNC B1 ;  /* 0x0000000000017941 */ /* 0x000fea0003800000 */
.L_x_47:
[----:B-----5:R-:W-:Y:S01]  /*6210*/  LOP3.LUT R32, R32, 0xff, RZ, 0xc0, !PT ;  /* 0x000000ff20207812 */ /* 0x020fe200078ec0ff */
[----:B------:R-:W-:Y:S01]  /*6220*/  BSSY B1, `(.L_x_49) ;  /* 0x000000b000017945 */ /* 0x000fe20003800000 */
[----:B------:R-:W-:Y:S02]  /*6230*/  ISETP.LT.OR P4, PT, R34, 0x9, !P0 ;  /* 0x000000092200780c */ /* 0x000fe40004781670 */
[----:B------:R-:W-:-:S05]  /*6240*/  F2FP.F16.E5M2.UNPACK_B R32, R32 ;  /* 0x00000020ff20723e */ /* 0x000fca00020004ff */
[----:B------:R-:W-:-:S05]  /*6250*/  HADD2.F32 R32, -RZ, R32.H0_H0 ;  /* 0x20000020ff207230 */ /* 0x000fca0000004100 */
[----:B------:R-:W-:-:S04]  /*6260*/  FMUL R32, R32, UR31 ;  /* 0x0000001f20207c20 */ /* 0x000fc80008400000 */
[----:B------:R-:W-:-:S05]  /*6270*/  FFMA R32, R225, UR32, R32 ;  /* 0x00000020e1207c23 */ /* 0x000fca0008000020 */
[----:B0-----:R-:W-:Y:S02]  /*6280*/  F2FP.SATFINITE.E5M2.F32.PACK_AB_MERGE_C R33, RZ, R32, RZ ;  /* 0x00000020ff21723e */ /* 0x001fe400048060ff */
[----:B------:R-:W-:-:S03]  /*6290*/  PRMT R32, RZ, 0x7610, R32 ;  /* 0x00007610ff207816 */ /* 0x000fc60000000020 */
[----:B------:R0:W-:Y:S01]  /*62a0*/  @!P3 STG.E.U8 desc[UR20][R26.64+0x1], R33 ;  /* 0x000001211a00b986 */ /* 0x0001e2000c101114 */
[----:B------:R-:W-:Y:S05]  /*62b0*/  @P4 BRA `(.L_x_50) ;  /* 0x0000000000044947 */ /* 0x000fea0003800000 */
[----:B------:R0:W5:Y:S02]  /*62c0*/  LDG.E.U8 R32, desc[UR20][R28.64+0x8] ;  /* 0x000008141c207981 */ /* 0x000164000c1e1100 */
.L_x_50:
[----:B------:R-:W-:Y:S05]  /*62d0*/  BSYNC B1 ;  /* 0x0000000000017941 */ /* 0x000fea0003800000 */
.L_x_49:
[----:B-----5:R-:W-:Y:S01]  /*62e0*/  LOP3.LUT R32, R32, 0xff, RZ, 0xc0, !PT ;  /* 0x000000ff20207812 */ /* 0x020fe200078ec0ff */
[----:B------:R-:W-:Y:S01]  /*62f0*/  BSSY B1, `(.L_x_51) ;  /* 0x000000b000017945 */ /* 0x000fe20003800000 */
[----:B------:R-:W-:Y:S02]  /*6300*/  ISETP.LT.OR P3, PT, R34, 0xa, !P0 ;  /* 0x0000000a2200780c */ /* 0x000fe40004761670 */
[----:B------:R-:W-:-:S05]  /*6310*/  F2FP.F16.E5M2.UNPACK_B R32, R32 ;  /* 0x00000020ff20723e */ /* 0x000fca00020004ff */
[----:B------:R-:W-:-:S05]  /*6320*/  HADD2.F32 R32, -RZ, R32.H0_H0 ;  /* 0x20000020ff207230 */ /* 0x000fca0000004100 */
[----:B0-----:R-:W-:Y:S01]  /*6330*/  FMUL R33, R32, UR31 ;  /* 0x0000001f20217c20 */ /* 0x001fe20008400000 */
[----:B------:R-:W-:-:S03]  /*6340*/  PRMT R32, RZ, 0x7610, R32 ;  /* 0x00007610ff207816 */ /* 0x000fc60000000020 */
[----:B------:R-:W-:-:S05]  /*6350*/  FFMA R33, R224, UR32, R33 ;  /* 0x00000020e0217c23 */ /* 0x000fca0008000021 */
[----:B------:R-:W-:-:S05]  /*6360*/  F2FP.SATFINITE.E5M2.F32.PACK_AB_MERGE_C R33, RZ, R33, RZ ;  /* 0x00000021ff21723e */ /* 0x000fca00048060ff */
[----:B------:R0:W-:Y:S01]  /*6370*/  @!P4 STG.E.U8 desc[UR20][R24.64+0x8], R33 ;  /* 0x000008211800c986 */ /* 0x0001e2000c101114 */
[----:B------:R-:W-:Y:S05]  /*6380*/  @P3 BRA `(.L_x_52) ;  /* 0x0000000000043947 */ /* 0x000fea0003800000 */
[----:B------:R0:W5:Y:S02]  /*6390*/  LDG.E.U8 R32, desc[UR20][R28.64+0x9] ;  /* 0x000009141c207981 */ /* 0x000164000c1e1100 */
.L_x_52:
[----:B------:R-:W-:Y:S05]  /*63a0*/  BSYNC B1 ;  /* 0x0000000000017941 */ /* 0x000fea0003800000 */
.L_x_51:
        /* <DEDUP_REMOVED lines=12> */
.L_x_54:
[----:B------:R-:W-:Y:S05]  /*6470*/  BSYNC B1 ;  /* 0x0000000000017941 */ /* 0x000fea0003800000 */
.L_x_53:
        /* <DEDUP_REMOVED lines=12> */
.L_x_56:
[----:B------:R-:W-:Y:S05]  /*6540*/  BSYNC B1 ;  /* 0x0000000000017941 */ /* 0x000fea0003800000 */
.L_x_55:
        /* <DEDUP_REMOVED lines=12> */
.L_x_58:
[----:B------:R-:W-:Y:S05]  /*6610*/  BSYNC B1 ;  /* 0x0000000000017941 */ /* 0x000fea0003800000 */
.L_x_57:
        /* <DEDUP_REMOVED lines=12> */
.L_x_60:
[----:B------:R-:W-:Y:S05]  /*66e0*/  BSYNC B1 ;  /* 0x0000000000017941 */ /* 0x000fea0003800000 */
.L_x_59:
        /* <DEDUP_REMOVED lines=12> */
.L_x_62:
[----:B------:R-:W-:Y:S05]  /*67b0*/  BSYNC B1 ;  /* 0x0000000000017941 */ /* 0x000fea0003800000 */
.L_x_61:
        /* <DEDUP_REMOVED lines=12> */
.L_x_64:
[----:B------:R-:W-:Y:S05]  /*6880*/  BSYNC B1 ;  /* 0x0000000000017941 */ /* 0x000fea0003800000 */
.L_x_63:
        /* <DEDUP_REMOVED lines=12> */
.L_x_66:
[----:B------:R-:W-:Y:S05]  /*6950*/  BSYNC B1 ;  /* 0x0000000000017941 */ /* 0x000fea0003800000 */
.L_x_65:
        /* <DEDUP_REMOVED lines=12> */
.L_x_68:
[----:B------:R-:W-:Y:S05]  /*6a20*/  BSYNC B1 ;  /* 0x0000000000017941 */ /* 0x000fea0003800000 */
.L_x_67:
        /* <DEDUP_REMOVED lines=12> */
.L_x_70:
[----:B------:R-:W-:Y:S05]  /*6af0*/  BSYNC B1 ;  /* 0x0000000000017941 */ /* 0x000fea0003800000 */
.L_x_69:
        /* <DEDUP_REMOVED lines=12> */
.L_x_72:
[----:B------:R-:W-:Y:S05]  /*6bc0*/  BSYNC B1 ;  /* 0x0000000000017941 */ /* 0x000fea0003800000 */
.L_x_71:
        /* <DEDUP_REMOVED lines=12> */
.L_x_74:
[----:B------:R-:W-:Y:S05]  /*6c90*/  BSYNC B1 ;  /* 0x0000000000017941 */ /* 0x000fea0003800000 */
.L_x_73:
        /* <DEDUP_REMOVED lines=12> */
.L_x_76:
[----:B------:R-:W-:Y:S05]  /*6d60*/  BSYNC B1 ;  /* 0x0000000000017941 */ /* 0x000fea0003800000 */
.L_x_75:
        /* <DEDUP_REMOVED lines=12> */
.L_x_78:
[----:B------:R-:W-:Y:S05]  /*6e30*/  BSYNC B1 ;  /* 0x0000000000017941 */ /* 0x000fea0003800000 */
.L_x_77:
        /* <DEDUP_REMOVED lines=12> */
.L_x_80:
[----:B------:R-:W-:Y:S05]  /*6f00*/  BSYNC B1 ;  /* 0x0000000000017941 */ /* 0x000fea0003800000 */
.L_x_79:
        /* <DEDUP_REMOVED lines=12> */
.L_x_82:
[----:B------:R-:W-:Y:S05]  /*6fd0*/  BSYNC B1 ;  /* 0x0000000000017941 */ /* 0x000fea0003800000 */
.L_x_81:
        /* <DEDUP_REMOVED lines=12> */
.L_x_84:
[----:B------:R-:W-:Y:S05]  /*70a0*/  BSYNC B1 ;  /* 0x0000000000017941 */ /* 0x000fea0003800000 */
.L_x_83:
        /* <DEDUP_REMOVED lines=12> */
.L_x_86:
[----:B------:R-:W-:Y:S05]  /*7170*/  BSYNC B1 ;  /* 0x0000000000017941 */ /* 0x000fea0003800000 */
.L_x_85:
        /* <DEDUP_REMOVED lines=12> */
.L_x_88:
[----:B------:R-:W-:Y:S05]  /*7240*/  BSYNC B1 ;  /* 0x0000000000017941 */ /* 0x000fea0003800000 */
.L_x_87:
        /* <DEDUP_REMOVED lines=12> */
.L_x_90:
[----:B------:R-:W-:Y:S05]  /*7310*/  BSYNC B1 ;  /* 0x0000000000017941 */ /* 0x000fea0003800000 */
.L_x_89:
        /* <DEDUP_REMOVED lines=12> */
.L_x_92:
[----:B------:R-:W-:Y:S05]  /*73e0*/  BSYNC B1 ;  /* 0x0000000000017941 */ /* 0x000fea0003800000 */
.L_x_91:
        /* <DEDUP_REMOVED lines=12> */
.L_x_94:
[----:B------:R-:W-:Y:S05]  /*74b0*/  BSYNC B1 ;  /* 0x0000000000017941 */ /* 0x000fea0003800000 */
.L_x_93:
        /* <DEDUP_REMOVED lines=12> */
.L_x_96:
[----:B------:R-:W-:Y:S05]  /*7580*/  BSYNC B1 ;  /* 0x0000000000017941 */ /* 0x000fea0003800000 */
.L_x_95:
        /* <DEDUP_REMOVED lines=12> */
.L_x_98:
[----:B------:R-:W-:Y:S05]  /*7650*/  BSYNC B1 ;  /* 0x0000000000017941 */ /* 0x000fea0003800000 */
.L_x_97:
        /* <DEDUP_REMOVED lines=12> */
.L_x_100:
[----:B------:R-:W-:Y:S05]  /*7720*/  BSYNC B1 ;  /* 0x0000000000017941 */ /* 0x000fea0003800000 */
.L_x_99:
        /* <DEDUP_REMOVED lines=12> */
.L_x_102:
[----:B------:R-:W-:Y:S05]  /*77f0*/  BSYNC B1 ;  /* 0x0000000000017941 */ /* 0x000fea0003800000 */
.L_x_101:
        /* <DEDUP_REMOVED lines=12> */
.L_x_104:
[----:B------:R-:W-:Y:S05]  /*78c0*/  BSYNC B1 ;  /* 0x0000000000017941 */ /* 0x000fea0003800000 */
.L_x_103:
        /* <DEDUP_REMOVED lines=12> */
.L_x_106:
[----:B------:R-:W-:Y:S05]  /*7990*/  BSYNC B1 ;  /* 0x0000000000017941 */ /* 0x000fea0003800000 */
.L_x_105:
        /* <DEDUP_REMOVED lines=12> */
.L_x_108:
[----:B------:R-:W-:Y:S05]  /*7a60*/  BSYNC B1 ;  /* 0x0000000000017941 */ /* 0x000fea0003800000 */
.L_x_107:
        /* <DEDUP_REMOVED lines=12> */
.L_x_110:
[----:B------:R-:W-:Y:S05]  /*7b30*/  BSYNC B1 ;  /* 0x0000000000017941 */ /* 0x000fea0003800000 */
.L_x_109:
        /* <DEDUP_REMOVED lines=12> */
.L_x_112:
[----:B------:R-:W-:Y:S05]  /*7c00*/  BSYNC B1 ;  /* 0x0000000000017941 */ /* 0x000fea0003800000 */
.L_x_111:
        /* <DEDUP_REMOVED lines=12> */
.L_x_114:
[----:B------:R-:W-:Y:S05]  /*7cd0*/  BSYNC B1 ;  /* 0x0000000000017941 */ /* 0x000fea0003800000 */
.L_x_113:
        /* <DEDUP_REMOVED lines=12> */
.L_x_116:
[----:B------:R-:W-:Y:S05]  /*7da0*/  BSYNC B1 ;  /* 0x0000000000017941 */ /* 0x000fea0003800000 */
.L_x_115:
        /* <DEDUP_REMOVED lines=12> */
.L_x_118:
[----:B------:R-:W-:Y:S05]  /*7e70*/  BSYNC B1 ;  /* 0x0000000000017941 */ /* 0x000fea0003800000 */
.L_x_117:
        /* <DEDUP_REMOVED lines=12> */
.L_x_120:
[----:B------:R-:W-:Y:S05]  /*7f40*/  BSYNC B1 ;  /* 0x0000000000017941 */ /* 0x000fea0003800000 */
.L_x_119:
        /* <DEDUP_REMOVED lines=12> */
.L_x_122:
[----:B------:R-:W-:Y:S05]  /*8010*/  BSYNC B1 ;  /* 0x0000000000017941 */ /* 0x000fea0003800000 */
.L_x_121:
        /* <DEDUP_REMOVED lines=12> */
.L_x_124:
[----:B------:R-:W-:Y:S05]  /*80e0*/  BSYNC B1 ;  /* 0x0000000000017941 */ /* 0x000fea0003800000 */
.L_x_123:
        /* <DEDUP_REMOVED lines=12> */
.L_x_126:
[----:B------:R-:W-:Y:S05]  /*81b0*/  BSYNC B1 ;  /* 0x0000000000017941 */ /* 0x000fea0003800000 */
.L_x_125:
        /* <DEDUP_REMOVED lines=12> */
.L_x_128:
[----:B------:R-:W-:Y:S05]  /*8280*/  BSYNC B1 ;  /* 0x0000000000017941 */ /* 0x000fea0003800000 */
.L_x_127:
        /* <DEDUP_REMOVED lines=12> */
.L_x_130:
[----:B------:R-:W-:Y:S05]  /*8350*/  BSYNC B1 ;  /* 0x0000000000017941 */ /* 0x000fea0003800000 */
.L_x_129:
        /* <DEDUP_REMOVED lines=12> */
.L_x_132:
[----:B------:R-:W-:Y:S05]  /*8420*/  BSYNC B1 ;  /* 0x0000000000017941 */ /* 0x000fea0003800000 */
.L_x_131:
        /* <DEDUP_REMOVED lines=12> */
.L_x_134:
[----:B------:R-:W-:Y:S05]  /*84f0*/  BSYNC B1 ;  /* 0x0000000000017941 */ /* 0x000fea0003800000 */
.L_x_133:
        /* <DEDUP_REMOVED lines=12> */
.L_x_136:
[----:B------:R-:W-:Y:S05]  /*85c0*/  BSYNC B1 ;  /* 0x0000000000017941 */ /* 0x000fea0003800000 */
.L_x_135:
        /* <DEDUP_REMOVED lines=12> */
.L_x_138:
[----:B------:R-:W-:Y:S05]  /*8690*/  BSYNC B1 ;  /* 0x0000000000017941 */ /* 0x000fea0003800000 */
.L_x_137:
        /* <DEDUP_REMOVED lines=12> */
.L_x_140:
[----:B------:R-:W-:Y:S05]  /*8760*/  BSYNC B1 ;  /* 0x0000000000017941 */ /* 0x000fea0003800000 */
.L_x_139:
        /* <DEDUP_REMOVED lines=12> */
.L_x_142:
[----:B------:R-:W-:Y:S05]  /*8830*/  BSYNC B1 ;  /* 0x0000000000017941 */ /* 0x000fea0003800000 */
.L_x_141:
        /* <DEDUP_REMOVED lines=12> */
.L_x_144:
[----:B------:R-:W-:Y:S05]  /*8900*/  BSYNC B1 ;  /* 0x0000000000017941 */ /* 0x000fea0003800000 */
.L_x_143:
        /* <DEDUP_REMOVED lines=12> */
.L_x_146:
[----:B------:R-:W-:Y:S05]  /*89d0*/  BSYNC B1 ;  /* 0x0000000000017941 */ /* 0x000fea0003800000 */
.L_x_145:
        /* <DEDUP_REMOVED lines=12> */
.L_x_148:
[----:B------:R-:W-:Y:S05]  /*8aa0*/  BSYNC B1 ;  /* 0x0000000000017941 */ /* 0x000fea0003800000 */
.L_x_147:
        /* <DEDUP_REMOVED lines=12> */
.L_x_150:
[----:B------:R-:W-:Y:S05]  /*8b70*/  BSYNC B1 ;  /* 0x0000000000017941 */ /* 0x000fea0003800000 */
.L_x_149:
        /* <DEDUP_REMOVED lines=12> */
.L_x_152:
[----:B------:R-:W-:Y:S05]  /*8c40*/  BSYNC B1 ;  /* 0x0000000000017941 */ /* 0x000fea0003800000 */
.L_x_151:
        /* <DEDUP_REMOVED lines=12> */
.L_x_154:
[----:B------:R-:W-:Y:S05]  /*8d10*/  BSYNC B1 ;  /* 0x0000000000017941 */ /* 0x000fea0003800000 */
.L_x_153:
        /* <DEDUP_REMOVED lines=12> */
.L_x_156:
[----:B------:R-:W-:Y:S05]  /*8de0*/  BSYNC B1 ;  /* 0x0000000000017941 */ /* 0x000fea0003800000 */
.L_x_155:
        /* <DEDUP_REMOVED lines=12> */
.L_x_158:
[----:B------:R-:W-:Y:S05]  /*8eb0*/  BSYNC B1 ;  /* 0x0000000000017941 */ /* 0x000fea0003800000 */
.L_x_157:
        /* <DEDUP_REMOVED lines=12> */
.L_x_160:
[----:B------:R-:W-:Y:S05]  /*8f80*/  BSYNC B1 ;  /* 0x0000000000017941 */ /* 0x000fea0003800000 */
.L_x_159:
        /* <DEDUP_REMOVED lines=12> */
.L_x_162:
[----:B------:R-:W-:Y:S05]  /*9050*/  BSYNC B1 ;  /* 0x0000000000017941 */ /* 0x000fea0003800000 */
.L_x_161:
        /* <DEDUP_REMOVED lines=12> */
.L_x_164:
[----:B------:R-:W-:Y:S05]  /*9120*/  BSYNC B1 ;  /* 0x0000000000017941 */ /* 0x000fea0003800000 */
.L_x_163:
        /* <DEDUP_REMOVED lines=12> */
.L_x_166:
[----:B------:R-:W-:Y:S05]  /*91f0*/  BSYNC B1 ;  /* 0x0000000000017941 */ /* 0x000fea0003800000 */
.L_x_165:
        /* <DEDUP_REMOVED lines=12> */
.L_x_168:
[----:B------:R-:W-:Y:S05]  /*92c0*/  BSYNC B1 ;  /* 0x0000000000017941 */ /* 0x000fea0003800000 */
.L_x_167:
        /* <DEDUP_REMOVED lines=12> */
.L_x_170:
[----:B------:R-:W-:Y:S05]  /*9390*/  BSYNC B1 ;  /* 0x0000000000017941 */ /* 0x000fea0003800000 */
.L_x_169:
        /* <DEDUP_REMOVED lines=12> */
.L_x_172:
[----:B------:R-:W-:Y:S05]  /*9460*/  BSYNC B1 ;  /* 0x0000000000017941 */ /* 0x000fea0003800000 */
.L_x_171:
        /* <DEDUP_REMOVED lines=12> */
.L_x_174:
[----:B------:R-:W-:Y:S05]  /*9530*/  BSYNC B1 ;  /* 0x0000000000017941 */ /* 0x000fea0003800000 */
.L_x_173:
        /* <DEDUP_REMOVED lines=12> */
.L_x_176:
[----:B------:R-:W-:Y:S05]  /*9600*/  BSYNC B1 ;  /* 0x0000000000017941 */ /* 0x000fea0003800000 */
.L_x_175:
        /* <DEDUP_REMOVED lines=12> */
.L_x_178:
[----:B------:R-:W-:Y:S05]  /*96d0*/  BSYNC B1 ;  /* 0x0000000000017941 */ /* 0x000fea0003800000 */
.L_x_177:
        /* <DEDUP_REMOVED lines=12> */
.L_x_180:
[----:B------:R-:W-:Y:S05]  /*97a0*/  BSYNC B1 ;  /* 0x0000000000017941 */ /* 0x000fea0003800000 */
.L_x_179:
        /* <DEDUP_REMOVED lines=12> */
.L_x_182:
[----:B------:R-:W-:Y:S05]  /*9870*/  BSYNC B1 ;  /* 0x0000000000017941 */ /* 0x000fea0003800000 */
.L_x_181:
        /* <DEDUP_REMOVED lines=12> */
.L_x_184:
[----:B------:R-:W-:Y:S05]  /*9940*/  BSYNC B1 ;  /* 0x0000000000017941 */ /* 0x000fea0003800000 */
.L_x_183:
        /* <DEDUP_REMOVED lines=12> */
.L_x_186:
[----:B------:R-:W-:Y:S05]  /*9a10*/  BSYNC B1 ;  /* 0x0000000000017941 */ /* 0x000fea0003800000 */
.L_x_185:
        /* <DEDUP_REMOVED lines=12> */
.L_x_188:
[----:B------:R-:W-:Y:S05]  /*9ae0*/  BSYNC B1 ;  /* 0x0000000000017941 */ /* 0x000fea0003800000 */
.L_x_187:
        /* <DEDUP_REMOVED lines=12> */
.L_x_190:
[----:B------:R-:W-:Y:S05]  /*9bb0*/  BSYNC B1 ;  /* 0x0000000000017941 */ /* 0x000fea0003800000 */
.L_x_189:
        /* <DEDUP_REMOVED lines=12> */
.L_x_192:
[----:B------:R-:W-:Y:S05]  /*9c80*/  BSYNC B1 ;  /* 0x0000000000017941 */ /* 0x000fea0003800000 */
.L_x_191:
        /* <DEDUP_REMOVED lines=12> */
.L_x_194:
[----:B------:R-:W-:Y:S05]  /*9d50*/  BSYNC B1 ;  /* 0x0000000000017941 */ /* 0x000fea0003800000 */
.L_x_193:
        /* <DEDUP_REMOVED lines=12> */
.L_x_196:
[----:B------:R-:W-:Y:S05]  /*9e20*/  BSYNC B1 ;  /* 0x0000000000017941 */ /* 0x000fea0003800000 */
.L_x_195:
[----:B-----5:R-:W-:Y:S01]  /*9e30*/  LOP3.LUT R32, R32, 0xff, RZ, 0xc0, !PT ;  /* 0x000000ff20207812 */ /* 0x020fe200078ec0ff */
[----:B------:R-:W-:Y:S01]  /*9e40*/  BSSY B1, `(.L_x_197) ;  /* 0x000000b000017945 */ /* 0x000fe20003800000 */
[----:B------:R-:W-:Y:S02]  /*9e50*/  ISETP.LT.OR P4, PT, R34, 0x99, !P1 ;  /* 0x000000992200780c */ /* 0x000fe40004f81670 */
[----:B------:R-:W-:-:S05]  /*9e60*/  F2FP.F16.E5M2.UNPACK_B R32, R32 ;  /* 0x00000020ff20723e */ /* 0x000fca00020004ff */
[----:B------:R-:W-:-:S05]  /*9e70*/  HADD2.F32 R32, -RZ, R32.H0_H0 ;  /* 0x20000020ff207230 */ /* 0x000fca0000004100 */
[----:B------:R-:W-:-:S04]  /*9e80*/  FMUL R32, R32, UR31 ;  /* 0x0000001f20207c20 */ /* 0x000fc80008400000 */
[----:B------:R-:W-:Y:S01]  /*9e90*/  FFMA R32, R23, UR32, R32 ;  /* 0x0000002017207c23 */ /* 0x000fe20008000020 */
[----:B------:R-:W-:-:S04]  /*9ea0*/  PRMT R23, RZ, 0x7610, R23 ;  /* 0x00007610ff177816 */ /* 0x000fc80000000017 */
[----:B0-----:R-:W-:-:S05]  /*9eb0*/  F2FP.SATFINITE.E5M2.F32.PACK_AB_MERGE_C R33, RZ, R32, RZ ;  /* 0x00000020ff21723e */ /* 0x001fca00048060ff */
[----:B------:R0:W-:Y:S01]  /*9ec0*/  @!P3 STG.E.U8 desc[UR20][R24.64+0x99], R33 ;  /* 0x000099211800b986 */ /* 0x0001e2000c101114 */
[----:B------:R-:W-:Y:S05]  /*9ed0*/  @P4 BRA `(.L_x_198) ;  /* 0x0000000000044947 */ /* 0x000fea0003800000 */
[----:B------:R0:W5:Y:S02]  /*9ee0*/  LDG.E.U8 R23, desc[UR20][R30.64+0x98] ;  /* 0x000098141e177981 */ /* 0x000164000c1e1100 */
.L_x_198:
[----:B------:R-:W-:Y:S05]  /*9ef0*/  BSYNC B1 ;  /* 0x0000000000017941 */ /* 0x000fea0003800000 */
.L_x_197:
        /* <DEDUP_REMOVED lines=8> */
[----:B------:R-:W-:-:S05]  /*9f80*/  F2FP.SATFINITE.E5M2.F32.PACK_AB_MERGE_C R23, RZ, R23, RZ ;  /* 0x00000017ff17723e */ /* 0x000fca00048060ff */
[----:B------:R0:W-:Y:S01]  /*9f90*/  @!P4 STG.E.U8 desc[UR20][R26.64+0x98], R23 ;  /* 0x000098171a00c986 */ /* 0x0001e2000c101114 */
[----:B------:R-:W-:Y:S05]  /*9fa0*/  @P3 BRA `(.L_x_200) ;  /* 0x0000000000043947 */ /* 0x000fea0003800000 */
[----:B------:R0:W5:Y:S02]  /*9fb0*/  LDG.E.U8 R22, desc[UR20][R30.64+0x99] ;  /* 0x000099141e167981 */ /* 0x000164000c1e1100 */
.L_x_200:
[----:B------:R-:W-:Y:S05]  /*9fc0*/  BSYNC B1 ;  /* 0x0000000000017941 */ /* 0x000fea0003800000 */
.L_x_199:
        /* <DEDUP_REMOVED lines=12> */
.L_x_202:
[----:B------:R-:W-:Y:S05]  /*a090*/  BSYNC B1 ;  /* 0x0000000000017941 */ /* 0x000fea0003800000 */
.L_x_201:
        /* <DEDUP_REMOVED lines=12> */
.L_x_204:
[----:B------:R-:W-:Y:S05]  /*a160*/  BSYNC B1 ;  /* 0x0000000000017941 */ /* 0x000fea0003800000 */
.L_x_203:
        /* <DEDUP_REMOVED lines=12> */
.L_x_206:
[----:B------:R-:W-:Y:S05]  /*a230*/  BSYNC B1 ;  /* 0x0000000000017941 */ /* 0x000fea0003800000 */
.L_x_205:
        /* <DEDUP_REMOVED lines=12> */
.L_x_208:
[----:B------:R-:W-:Y:S05]  /*a300*/  BSYNC B1 ;  /* 0x0000000000017941 */ /* 0x000fea0003800000 */
.L_x_207:
        /* <DEDUP_REMOVED lines=12> */
.L_x_210:
[----:B------:R-:W-:Y:S05]  /*a3d0*/  BSYNC B1 ;  /* 0x0000000000017941 */ /* 0x000fea0003800000 */
.L_x_209:
        /* <DEDUP_REMOVED lines=12> */
.L_x_212:
[----:B------:R-:W-:Y:S05]  /*a4a0*/  BSYNC B1 ;  /* 0x0000000000017941 */ /* 0x000fea0003800000 */
.L_x_211:
        /* <DEDUP_REMOVED lines=12> */
.L_x_214:
[----:B------:R-:W-:Y:S05]  /*a570*/  BSYNC B1 ;  /* 0x0000000000017941 */ /* 0x000fea0003800000 */
.L_x_213:
        /* <DEDUP_REMOVED lines=12> */
.L_x_216:
[----:B------:R-:W-:Y:S05]  /*a640*/  BSYNC B1 ;  /* 0x0000000000017941 */ /* 0x000fea0003800000 */
.L_x_215:
        /* <DEDUP_REMOVED lines=12> */
.L_x_218:
[----:B------:R-:W-:Y:S05]  /*a710*/  BSYNC B1 ;  /* 0x0000000000017941 */ /* 0x000fea0003800000 */
.L_x_217:
        /* <DEDUP_REMOVED lines=12> */
.L_x_220:
[----:B------:R-:W-:Y:S05]  /*a7e0*/  BSYNC B1 ;  /* 0x0000000000017941 */ /* 0x000fea0003800000 */
.L_x_219:
        /* <DEDUP_REMOVED lines=12> */
.L_x_222:
[----:B------:R-:W-:Y:S05]  /*a8b0*/  BSYNC B1 ;  /* 0x0000000000017941 */ /* 0x000fea0003800000 */
.L_x_221:
        /* <DEDUP_REMOVED lines=12> */
.L_x_224:
[----:B------:R-:W-:Y:S05]  /*a980*/  BSYNC B1 ;  /* 0x0000000000017941 */ /* 0x000fea0003800000 */
.L_x_223:
        /* <DEDUP_REMOVED lines=12> */
.L_x_226:
[----:B------:R-:W-:Y:S05]  /*aa50*/  BSYNC B1 ;  /* 0x0000000000017941 */ /* 0x000fea0003800000 */
.L_x_225:
        /* <DEDUP_REMOVED lines=12> */
.L_x_228:
[----:B------:R-:W-:Y:S05]  /*ab20*/  BSYNC B1 ;  /* 0x0000000000017941 */ /* 0x000fea0003800000 */
.L_x_227:
        /* <DEDUP_REMOVED lines=12> */
.L_x_230:
[----:B------:R-:W-:Y:S05]  /*abf0*/  BSYNC B1 ;  /* 0x0000000000017941 */ /* 0x000fea0003800000 */
.L_x_229:
        /* <DEDUP_REMOVED lines=12> */
.L_x_232:
[----:B------:R-:W-:Y:S05]  /*acc0*/  BSYNC B1 ;  /* 0x0000000000017941 */ /* 0x000fea0003800000 */
.L_x_231:
        /* <DEDUP_REMOVED lines=12> */
.L_x_234:
[----:B------:R-:W-:Y:S05]  /*ad90*/  BSYNC B1 ;  /* 0x0000000000017941 */ /* 0x000fea0003800000 */
.L_x_233:
        /* <DEDUP_REMOVED lines=12> */
.L_x_236:
[----:B------:R-:W-:Y:S05]  /*ae60*/  BSYNC B1 ;  /* 0x0000000000017941 */ /* 0x000fea0003800000 */
.L_x_235:
        /* <DEDUP_REMOVED lines=12> */
.L_x_238:
[----:B------:R-:W-:Y:S05]  /*af30*/  BSYNC B1 ;  /* 0x0000000000017941 */ /* 0x000fea0003800000 */
.L_x_237:
        /* <DEDUP_REMOVED lines=12> */
.L_x_240:
[----:B------:R-:W-:Y:S05]  /*b000*/  BSYNC B1 ;  /* 0x0000000000017941 */ /* 0x000fea0003800000 */
.L_x_239:
[----:B-----5:R-:W-:Y:S01]  /*b010*/  LOP3.LUT R2, R2, 0xff, RZ, 0xc0, !PT ;  /* 0x000000ff02027812 */ /* 0x020fe200078ec0ff */
[----:B------:R-:W-:Y:S01]  /*b020*/  BSSY B1, `(.L_x_241) ;  /* 0x000000b000017945 */ /* 0x000fe20003800000 */
[----:B------:R-:W-:Y:S02]  /*b030*/  ISETP.LT.OR P4, PT, R34, 0xc9, !P0 ;  /* 0x000000c92200780c */ /* 0x000fe40004781670 */
[----:B------:R-:W-:-:S05]  /*b040*/  F2FP.F16.E5M2.UNPACK_B R2, R2 ;  /* 0x00000002ff02723e */ /* 0x000fca00020004ff */
[----:B------:R-:W-:-:S05]  /*b050*/  HADD2.F32 R2, -RZ, R2.H0_H0 ;  /* 0x20000002ff027230 */ /* 0x000fca0000004100 */
[----:B0-----:R-:W-:-:S04]  /*b060*/  FMUL R3, R2, UR31 ;  /* 0x0000001f02037c20 */ /* 0x001fc80008400000 */
[----:B------:R-:W-:Y:S01]  /*b070*/  FFMA R3, R0, UR32, R3 ;  /* 0x0000002000037c23 */ /* 0x000fe20008000003 */
[----:B------:R-:W-:-:S04]  /*b080*/  PRMT R0, RZ, 0x7610, R0 ;  /* 0x00007610ff007816 */ /* 0x000fc80000000000 */
[----:B------:R-:W-:-:S05]  /*b090*/  F2FP.SATFINITE.E5M2.F32.PACK_AB_MERGE_C R3, RZ, R3, RZ ;  /* 0x00000003ff03723e */ /* 0x000fca00048060ff */
[----:B------:R0:W-:Y:S01]  /*b0a0*/  @!P3 STG.E.U8 desc[UR20][R26.64+0xc1], R3 ;  /* 0x0000c1031a00b986 */ /* 0x0001e2000c101114 */
[----:B------:R-:W-:Y:S05]  /*b0b0*/  @P4 BRA `(.L_x_242) ;  /* 0x0000000000044947 */ /* 0x000fea0003800000 */
[----:B------:R0:W5:Y:S02]  /*b0c0*/  LDG.E.U8 R0, desc[UR20][R28.64+0xc8] ;  /* 0x0000c8141c007981 */ /* 0x000164000c1e1100 */
.L_x_242:
[----:B------:R-:W-:Y:S05]  /*b0d0*/  BSYNC B1 ;  /* 0x0000000000017941 */ /* 0x000fea0003800000 */
.L_x_241:
[----:B------:R-:W2:Y:S01]  /*b0e0*/  LDL.LU R2, [R1] ;  /* 0x0000000001027983 */ /* 0x000ea20000300800 */
[----:B-----5:R-:W-:Y:S01]  /*b0f0*/  LOP3.LUT R0, R0, 0xff, RZ, 0xc0, !PT ;  /* 0x000000ff00007812 */ /* 0x020fe200078ec0ff */
[----:B------:R-:W-:Y:S01]  /*b100*/  BSSY B1, `(.L_x_243) ;  /* 0x000000b000017945 */ /* 0x000fe20003800000 */
[----:B------:R-:W-:Y:S02]  /*b110*/  ISETP.LT.OR P3, PT, R34, 0xca, !P0 ;  /* 0x000000ca2200780c */ /* 0x000fe40004761670 */
[----:B------:R-:W-:-:S05]  /*b120*/  F2FP.F16.E5M2.UNPACK_B R0, R0 ;  /* 0x00000000ff00723e */ /* 0x000fca00020004ff */
[----:B------:R-:W-:-:S05]  /*b130*/  HADD2.F32 R0, -RZ, R0.H0_H0 ;  /* 0x20000000ff007230 */ /* 0x000fca0000004100 */
[----:B------:R-:W-:-:S04]  /*b140*/  FMUL R0, R0, UR31 ;  /* 0x0000001f00007c20 */ /* 0x000fc80008400000 */
[----:B--2---:R-:W-:-:S05]  /*b150*/  FFMA R0, R2, UR32, R0 ;  /* 0x0000002002007c23 */ /* 0x004fca0008000000 */
[----:B0-----:R-:W-:Y:S02]  /*b160*/  F2FP.SATFINITE.E5M2.F32.PACK_AB_MERGE_C R3, RZ, R0, RZ ;  /* 0x00000000ff03723e */ /* 0x001fe400048060ff */
[----:B------:R-:W-:-:S03]  /*b170*/  PRMT R0, RZ, 0x7610, R0 ;  /* 0x00007610ff007816 */ /* 0x000fc60000000000 */
[----:B------:R0:W-:Y:S01]  /*b180*/  @!P4 STG.E.U8 desc[UR20][R24.64+0xc8], R3 ;  /* 0x0000c8031800c986 */ /* 0x0001e2000c101114 */
[----:B------:R-:W-:Y:S05]  /*b190*/  @P3 BRA `(.L_x_244) ;  /* 0x0000000000043947 */ /* 0x000fea0003800000 */
[----:B------:R2:W5:Y:S02]  /*b1a0*/  LDG.E.U8 R0, desc[UR20][R28.64+0xc9] ;  /* 0x0000c9141c007981 */ /* 0x000564000c1e1100 */
.L_x_244:
[----:B------:R-:W-:Y:S05]  /*b1b0*/  BSYNC B1 ;  /* 0x0000000000017941 */ /* 0x000fea0003800000 */
.L_x_243:
[----:B------:R-:W3:Y:S01]  /*b1c0*/  LDL.LU R2, [R1+0x4] ;  /* 0x0000040001027983 */ /* 0x000ee20000300800 */
[----:B-----5:R-:W-:Y:S01]  /*b1d0*/  LOP3.LUT R0, R0, 0xff, RZ, 0xc0, !PT ;  /* 0x000000ff00007812 */ /* 0x020fe200078ec0ff */
[----:B------:R-:W-:Y:S01]  /*b1e0*/  BSSY B1, `(.L_x_245) ;  /* 0x000000b000017945 */ /* 0x000fe20003800000 */
[----:B------:R-:W-:Y:S02]  /*b1f0*/  ISETP.LT.OR P4, PT, R34, 0xc9, !P1 ;  /* 0x000000c92200780c */ /* 0x000fe40004f81670 */
[----:B------:R-:W-:-:S05]  /*b200*/  F2FP.F16.E5M2.UNPACK_B R0, R0 ;  /* 0x00000000ff00723e */ /* 0x000fca00020004ff */
[----:B------:R-:W-:-:S05]  /*b210*/  HADD2.F32 R0, -RZ, R0.H0_H0 ;  /* 0x20000000ff007230 */ /* 0x000fca0000004100 */
[----:B------:R-:W-:-:S04]  /*b220*/  FMUL R0, R0, UR31 ;  /* 0x0000001f00007c20 */ /* 0x000fc80008400000 */
[----:B---3--:R-:W-:-:S05]  /*b230*/  FFMA R0, R2, UR32, R0 ;  /* 0x0000002002007c23 */ /* 0x008fca0008000000 */
[----:B0-----:R-:W-:Y:S02]  /*b240*/  F2FP.SATFINITE.E5M2.F32.PACK_AB_MERGE_C R3, RZ, R0, RZ ;  /* 0x00000000ff03723e */ /* 0x001fe400048060ff */
[----:B------:R-:W-:-:S03]  /*b250*/  PRMT R0, RZ, 0x7610, R0 ;  /* 0x00007610ff007816 */ /* 0x000fc60000000000 */
[----:B------:R0:W-:Y:S01]  /*b260*/  @!P3 STG.E.U8 desc[UR20][R24.64+0xc9], R3 ;  /* 0x0000c9031800b986 */ /* 0x0001e2000c101114 */
[----:B------:R-:W-:Y:S05]  /*b270*/  @P4 BRA `(.L_x_246) ;  /* 0x0000000000044947 */ /* 0x000fea0003800000 */
[----:B------:R3:W5:Y:S02]  /*b280*/  LDG.E.U8 R0, desc[UR20][R30.64+0xc8] ;  /* 0x0000c8141e007981 */ /* 0x000764000c1e1100 */
.L_x_246:
[----:B------:R-:W-:Y:S05]  /*b290*/  BSYNC B1 ;  /* 0x0000000000017941 */ /* 0x000fea0003800000 */
.L_x_245:
[----:B------:R-:W2:Y:S01]  /*b2a0*/  LDL.LU R2, [R1+0x8] ;  /* 0x0000080001027983 */ /* 0x000ea20000300800 */
        /* <DEDUP_REMOVED lines=12> */
.L_x_248:
[----:B------:R-:W-:Y:S05]  /*b370*/  BSYNC B1 ;  /* 0x0000000000017941 */ /* 0x000fea0003800000 */
.L_x_247:
        /* <DEDUP_REMOVED lines=13> */
.L_x_250:
[----:B------:R-:W-:Y:S05]  /*b450*/  BSYNC B1 ;  /* 0x0000000000017941 */ /* 0x000fea0003800000 */
.L_x_249:
        /* <DEDUP_REMOVED lines=13> */
.L_x_252:
[----:B------:R-:W-:Y:S05]  /*b530*/  BSYNC B1 ;  /* 0x0000000000017941 */ /* 0x000fea0003800000 */
.L_x_251:
        /* <DEDUP_REMOVED lines=13> */
.L_x_254:
[----:B------:R-:W-:Y:S05]  /*b610*/  BSYNC B1 ;  /* 0x0000000000017941 */ /* 0x000fea0003800000 */
.L_x_253:
        /* <DEDUP_REMOVED lines=13> */
.L_x_256:
[----:B------:R-:W-:Y:S05]  /*b6f0*/  BSYNC B1 ;  /* 0x0000000000017941 */ /* 0x000fea0003800000 */
.L_x_255:
        /* <DEDUP_REMOVED lines=13> */
.L_x_258:
[----:B------:R-:W-:Y:S05]  /*b7d0*/  BSYNC B1 ;  /* 0x0000000000017941 */ /* 0x000fea0003800000 */
.L_x_257:
        /* <DEDUP_REMOVED lines=13> */
.L_x_260:
[----:B------:R-:W-:Y:S05]  /*b8b0*/  BSYNC B1 ;  /* 0x0000000000017941 */ /* 0x000fea0003800000 */
.L_x_259:
        /* <DEDUP_REMOVED lines=13> */
.L_x_262:
[----:B------:R-:W-:Y:S05]  /*b990*/  BSYNC B1 ;  /* 0x0000000000017941 */ /* 0x000fea0003800000 */
.L_x_261:
        /* <DEDUP_REMOVED lines=13> */
.L_x_264:
[----:B------:R-:W-:Y:S05]  /*ba70*/  BSYNC B1 ;  /* 0x0000000000017941 */ /* 0x000fea0003800000 */
.L_x_263:
        /* <DEDUP_REMOVED lines=13> */
.L_x_266:
[----:B------:R-:W-:Y:S05]  /*bb50*/  BSYNC B1 ;  /* 0x0000000000017941 */ /* 0x000fea0003800000 */
.L_x_265:
        /* <DEDUP_REMOVED lines=13> */
.L_x_268:
[----:B------:R-:W-:Y:S05]  /*bc30*/  BSYNC B1 ;  /* 0x0000000000017941 */ /* 0x000fea0003800000 */
.L_x_267:
        /* <DEDUP_REMOVED lines=13> */
.L_x_270:
[----:B------:R-:W-:Y:S05]  /*bd10*/  BSYNC B1 ;  /* 0x0000000000017941 */ /* 0x000fea0003800000 */
.L_x_269:
        /* <DEDUP_REMOVED lines=13> */
.L_x_272:
[----:B------:R-:W-:Y:S05]  /*bdf0*/  BSYNC B1 ;  /* 0x0000000000017941 */ /* 0x000fea0003800000 */
.L_x_271:
        /* <DEDUP_REMOVED lines=13> */
.L_x_274:
[----:B------:R-:W-:Y:S05]  /*bed0*/  BSYNC B1 ;  /* 0x0000000000017941 */ /* 0x000fea0003800000 */
.L_x_273:
        /* <DEDUP_REMOVED lines=13> */
.L_x_276:
[----:B------:R-:W-:Y:S05]  /*bfb0*/  BSYNC B1 ;  /* 0x0000000000017941 */ /* 0x000fea0003800000 */
.L_x_275:
        /* <DEDUP_REMOVED lines=13> */
.L_x_278:
[----:B------:R-:W-:Y:S05]  /*c090*/  BSYNC B1 ;  /* 0x0000000000017941 */ /* 0x000fea0003800000 */
.L_x_277:
        /* <DEDUP_REMOVED lines=13> */
.L_x_280:
[----:B------:R-:W-:Y:S05]  /*c170*/  BSYNC B1 ;  /* 0x0000000000017941 */ /* 0x000fea0003800000 */
.L_x_279:
        /* <DEDUP_REMOVED lines=13> */
.L_x_282:
[----:B------:R-:W-:Y:S05]  /*c250*/  BSYNC B1 ;  /* 0x0000000000017941 */ /* 0x000fea0003800000 */
.L_x_281:
        /* <DEDUP_REMOVED lines=13> */
.L_x_284:
[----:B------:R-:W-:Y:S05]  /*c330*/  BSYNC B1 ;  /* 0x0000000000017941 */ /* 0x000fea0003800000 */
.L_x_283:
        /* <DEDUP_REMOVED lines=13> */
.L_x_286:
[----:B------:R-:W-:Y:S05]  /*c410*/  BSYNC B1 ;  /* 0x0000000000017941 */ /* 0x000fea0003800000 */
.L_x_285:
        /* <DEDUP_REMOVED lines=13> */
.L_x_288:
[----:B------:R-:W-:Y:S05]  /*c4f0*/  BSYNC B1 ;  /* 0x0000000000017941 */ /* 0x000fea0003800000 */
.L_x_287:
        /* <DEDUP_REMOVED lines=13> */
.L_x_290:
[----:B------:R-:W-:Y:S05]  /*c5d0*/  BSYNC B1 ;  /* 0x0000000000017941 */ /* 0x000fea0003800000 */
.L_x_289:
        /* <DEDUP_REMOVED lines=13> */
.L_x_292:
[----:B------:R-:W-:Y:S05]  /*c6b0*/  BSYNC B1 ;  /* 0x0000000000017941 */ /* 0x000fea0003800000 */
.L_x_291:
        /* <DEDUP_REMOVED lines=13> */
.L_x_294:
[----:B------:R-:W-:Y:S05]  /*c790*/  BSYNC B1 ;  /* 0x0000000000017941 */ /* 0x000fea0003800000 */
.L_x_293:
        /* <DEDUP_REMOVED lines=13> */
.L_x_296:
[----:B------:R-:W-:Y:S05]  /*c870*/  BSYNC B1 ;  /* 0x0000000000017941 */ /* 0x000fea0003800000 */
.L_x_295:
[----:B------:R-:W-:Y:S05]  /*c880*/  @P1 BRA `(.L_x_297) ;  /* 0x00000020009c1947 */ /* 0x000fea0003800000 */
[----:B------:R-:W2:Y:S01]  /*c890*/  LDL.LU R2, [R1+0x6c] ;  /* 0x00006c0001027983 */ /* 0x000ea20000300800 */
[----:B-----5:R-:W-:-:S04]  /*c8a0*/  LOP3.LUT R0, R0, 0xff, RZ, 0xc0, !PT ;  /* 0x000000ff00007812 */ /* 0x020fc800078ec0ff */
[----:B------:R-:W-:-:S05]  /*c8b0*/  F2FP.F16.E5M2.UNPACK_B R0, R0 ;  /* 0x00000000ff00723e */ /* 0x000fca00020004ff */
[----:B------:R-:W-:-:S05]  /*c8c0*/  HADD2.F32 R0, -RZ, R0.H0_H0 ;  /* 0x20000000ff007230 */ /* 0x000fca0000004100 */
[----:B------:R-:W-:-:S04]  /*c8d0*/  FMUL R0, R0, UR31 ;  /* 0x0000001f00007c20 */ /* 0x000fc80008400000 */
[----:B--2---:R-:W-:-:S05]  /*c8e0*/  FFMA R0, R2, UR32, R0 ;  /* 0x0000002002007c23 */ /* 0x004fca0008000000 */
[----:B0-----:R-:W-:-:S05]  /*c8f0*/  F2FP.SATFINITE.E5M2.F32.PACK_AB_MERGE_C R3, RZ, R0, RZ ;  /* 0x00000000ff03723e */ /* 0x001fca00048060ff */
[----:B------:R0:W-:Y:S01]  /*c900*/  STG.E.U8 desc[UR20][R26.64+0xf9], R3 ;  /* 0x0000f9031a007986 */ /* 0x0001e2000c101114 */
[----:B------:R-:W-:Y:S05]  /*c910*/  BRA `(.L_x_297) ;  /* 0x0000002000787947 */ /* 0x000fea0003800000 */
.L_x_40:
[----:B------:R-:W-:Y:S01]  /*c920*/  ISETP.GE.AND P1, PT, R39, 0x1, PT ;  /* 0x000000012700780c */ /* 0x000fe20003f26270 */
[----:B------:R-:W-:Y:S01]  /*c930*/  FMUL R228, R228, UR32 ;  /* 0x00000020e4e47c20 */ /* 0x000fe20008400000 */
[----:B------:R-:W-:Y:S01]  /*c940*/  FMUL R227, R227, UR32 ;  /* 0x00000020e3e37c20 */ /* 0x000fe20008400000 */
[----:B------:R-:W-:Y:S01]  /*c950*/  ISETP.GE.AND P0, PT, R39, 0x9, PT ;  /* 0x000000092700780c */ /* 0x000fe20003f06270 */
[----:B------:R-:W-:Y:S01]  /*c960*/  FMUL R226, R226, UR32 ;  /* 0x00000020e2e27c20 */ /* 0x000fe20008400000 */
[C---:B------:R-:W-:Y:S02]  /*c970*/  ISETP.LT.OR P4, PT, R34.reuse, 0x1, !P1 ;  /* 0x000000012200780c */ /* 0x040fe40004f81670 */
[----:B------:R-:W-:Y:S02]  /*c980*/  ISETP.LT.OR P5, PT, R34, 0x2, !P1 ;  /* 0x000000022200780c */ /* 0x000fe40004fa1670 */
[----:B------:R-:W-:Y:S02]  /*c990*/  F2FP.SATFINITE.E5M2.F32.PACK_AB_MERGE_C R29, RZ, R228, RZ ;  /* 0x000000e4ff1d723e */ /* 0x000fe400048060ff */
[----:B------:R-:W-:-:S02]  /*c9a0*/  F2FP.SATFINITE.E5M2.F32.PACK_AB_MERGE_C R227, RZ, R227, RZ ;  /* 0x000000e3ffe3723e */ /* 0x000fc400048060ff */
[----:B------:R-:W-:Y:S01]  /*c9b0*/  ISETP.LT.OR P3, PT, R34, 0x1, !P0 ;  /* 0x000000012200780c */ /* 0x000fe20004761670 */
[----:B------:R-:W-:-:S04]  /*c9c0*/  FMUL R225, R225, UR32 ;  /* 0x00000020e1e17c20 */ /* 0x000fc80008400000 */
[----:B------:R2:W-:Y:S01]  /*c9d0*/  @!P4 STG.E.U8 desc[UR20][R24.64], R29 ;  /* 0x0000001d1800c986 */ /* 0x0005e2000c101114 */
[----:B------:R-:W-:-:S03]  /*c9e0*/  ISETP.LT.OR P4, PT, R34, 0x2, !P0 ;  /* 0x000000022200780c */ /* 0x000fc60004781670 */
[----:B------:R3:W-:Y:S01]  /*c9f0*/  @!P5 STG.E.U8 desc[UR20][R24.64+0x1], R227 ;  /* 0x000001e31800d986 */ /* 0x0007e2000c101114 */
[----:B------:R-:W-:Y:S01]  /*ca00*/  ISETP.LT.OR P5, PT, R34, 0x9, !P1 ;  /* 0x000000092200780c */ /* 0x000fe20004fa1670 */
[----:B------:R-:W-:Y:S01]  /*ca10*/  FMUL R224, R224, UR32 ;  /* 0x00000020e0e07c20 */ /* 0x000fe20008400000 */
[----:B------:R-:W-:Y:S01]  /*ca20*/  ISETP.LT.OR P6, PT, R34, 0xa, !P1 ;  /* 0x0000000a2200780c */ /* 0x000fe20004fc1670 */
[----:B------:R-:W-:Y:S01]  /*ca30*/  FMUL R223, R223, UR32 ;  /* 0x00000020dfdf7c20 */ /* 0x000fe20008400000 */
[----:B------:R-:W-:Y:S02]  /*ca40*/  F2FP.SATFINITE.E5M2.F32.PACK_AB_MERGE_C R31, RZ, R226, RZ ;  /* 0x000000e2ff1f723e */ /* 0x000fe400048060ff */
[----:B------:R-:W-:Y:S02]  /*ca50*/  F2FP.SATFINITE.E5M2.F32.PACK_AB_MERGE_C R225, RZ, R225, RZ ;  /* 0x000000e1ffe1723e */ /* 0x000fe400048060ff */
[----:B--2---:R-:W-:Y:S01]  /*ca60*/  F2FP.SATFINITE.E5M2.F32.PACK_AB_MERGE_C R29, RZ, R224, RZ ;  /* 0x000000e0ff1d723e */ /* 0x004fe200048060ff */
[----:B------:R-:W-:Y:S01]  /*ca70*/  @!P3 STG.E.U8 desc[UR20][R26.64], R31 ;  /* 0x0000001f1a00b986 */ /* 0x000fe2000c101114 */
[----:B------:R-:W-:-:S02]  /*ca80*/  F2FP.SATFINITE.E5M2.F32.PACK_AB_MERGE_C R223, RZ, R223, RZ ;  /* 0x000000dfffdf723e */ /* 0x000fc400048060ff */
[C---:B------:R-:W-:Y:S01]  /*ca90*/  ISETP.LT.OR P3, PT, R34.reuse, 0x9, !P0 ;  /* 0x000000092200780c */ /* 0x040fe20004761670 */
[----:B------:R-:W-:Y:S01]  /*caa0*/  @!P4 STG.E.U8 desc[UR20][R26.64+0x1], R225 ;  /* 0x000001e11a00c986 */ /* 0x000fe2000c101114 */
[----:B------:R-:W-:-:S03]  /*cab0*/  ISETP.LT.OR P4, PT, R34, 0xa, !P0 ;  /* 0x0000000a2200780c */ /* 0x000fc60004781670 */
[----:B------:R2:W-:Y:S01]  /*cac0*/  @!P5 STG.E.U8 desc[UR20][R24.64+0x8], R29 ;  /* 0x0000081d1800d986 */ /* 0x0005e2000c101114 */
[----:B------:R-:W-:Y:S01]  /*cad0*/  ISETP.LT.OR P5, PT, R34, 0x11, !P1 ;  /* 0x000000112200780c */ /* 0x000fe20004fa1670 */
[----:B------:R-:W-:Y:S01]  /*cae0*/  FMUL R222, R222, UR32 ;  /* 0x00000020dede7c20 */ /* 0x000fe20008400000 */
[----:B------:R-:W-:Y:S01]  /*caf0*/  FMUL R221, R221, UR32 ;  /* 0x00000020dddd7c20 */ /* 0x000fe20008400000 */
[----:B------:R-:W-:Y:S01]  /*cb00*/  FMUL R220, R220, UR32 ;  /* 0x00000020dcdc7c20 */ /* 0x000fe20008400000 */
[----:B------:R-:W-:Y:S01]  /*cb10*/  @!P6 STG.E.U8 desc[UR20][R24.64+0x9], R223 ;  /* 0x000009df1800e986 */ /* 0x000fe2000c101114 */
[----:B------:R-:W-:Y:S01]  /*cb20*/  ISETP.LT.OR P6, PT, R34, 0x12, !P1 ;  /* 0x000000122200780c */ /* 0x000fe20004fc1670 */
[----:B------:R-:W-:Y:S01]  /*cb30*/  FMUL R219, R219, UR32 ;  /* 0x00000020dbdb7c20 */ /* 0x000fe20008400000 */
[----:B------:R-:W-:Y:S01]  /*cb40*/  F2FP.SATFINITE.E5M2.F32.PACK_AB_MERGE_C R33, RZ, R222, RZ ;  /* 0x000000deff21723e */ /* 0x000fe200048060ff */
[----:B---3--:R-:W3:Y:S01]  /*cb50*/  LDL.LU R227, [R1+0x8] ;  /* 0x0000080001e37983 */ /* 0x008ee20000300800 */
[----:B------:R-:W-:-:S02]  /*cb60*/  F2FP.SATFINITE.E5M2.F32.PACK_AB_MERGE_C R221, RZ, R221, RZ ;  /* 0x000000ddffdd723e */ /* 0x000fc400048060ff */
[----:B--2---:R-:W-:Y:S01]  /*cb70*/  F2FP.SATFINITE.E5M2.F32.PACK_AB_MERGE_C R29, RZ, R220, RZ ;  /* 0x000000dcff1d723e */ /* 0x004fe200048060ff */
[----:B------:R-:W2:Y:S04]  /*cb80*/  LDL.LU R226, [R1+0x4] ;  /* 0x0000040001e27983 */ /* 0x000ea80000300800 */
[----:B------:R-:W4:Y:S01]  /*cb90*/  LDL.LU R224, [R1] ;  /* 0x0000000001e07983 */ /* 0x000f220000300800 */
[----:B------:R-:W-:-:S03]  /*cba0*/  F2FP.SATFINITE.E5M2.F32.PACK_AB_MERGE_C R219, RZ, R219, RZ ;  /* 0x000000dbffdb723e */ /* 0x000fc600048060ff */
[----:B------:R-:W-:Y:S01]  /*cbb0*/  @!P3 STG.E.U8 desc[UR20][R26.64+0x8], R33 ;  /* 0x000008211a00b986 */ /* 0x000fe2000c101114 */
[----:B------:R-:W-:-:S03]  /*cbc0*/  ISETP.LT.OR P3, PT, R34, 0x11, !P0 ;  /* 0x000000112200780c */ /* 0x000fc60004761670 */
        /* <DEDUP_REMOVED lines=11> */
[----:B------:R-:W-:Y:S01]  /*cc80*/  FMUL R214, R214, UR32 ;  /* 0x00000020d6d67c20 */ /* 0x000fe20008400000 */
[----:B------:R-:W-:Y:S01]  /*cc90*/  F2FP.SATFINITE.E5M2.F32.PACK_AB_MERGE_C R217, RZ, R217, RZ ;  /* 0x000000d9ffd9723e */ /* 0x000fe200048060ff */
[----:B------:R-:W-:Y:S01]  /*cca0*/  FMUL R213, R213, UR32 ;  /* 0x00000020d5d57c20 */ /* 0x000fe20008400000 */
[----:B0-----:R-:W-:Y:S01]  /*ccb0*/  F2FP.SATFINITE.E5M2.F32.PACK_AB_MERGE_C R29, RZ, R216, RZ ;  /* 0x000000d8ff1d723e */ /* 0x001fe200048060ff */
[----:B------:R-:W-:Y:S01]  /*ccc0*/  @!P3 STG.E.U8 desc[UR20][R26.64+0x10], R31 ;  /* 0x0000101f1a00b986 */ /* 0x000fe2000c101114 */
[----:B------:R-:W-:-:S02]  /*ccd0*/  F2FP.SATFINITE.E5M2.F32.PACK_AB_MERGE_C R215, RZ, R215, RZ ;  /* 0x000000d7ffd7723e */ /* 0x000fc400048060ff */
[C---:B------:R-:W-:Y:S01]  /*cce0*/  ISETP.LT.OR P3, PT, R34.reuse, 0x19, !P0 ;  /* 0x000000192200780c */ /* 0x040fe20004761670 */
[----:B------:R-:W-:Y:S01]  /*ccf0*/  @!P4 STG.E.U8 desc[UR20][R26.64+0x11], R217 ;  /* 0x000011d91a00c986 */ /* 0x000fe2000c101114 */
[----:B------:R-:W-:-:S03]  /*cd00*/  ISETP.LT.OR P4, PT, R34, 0x1a, !P0 ;  /* 0x0000001a2200780c */ /* 0x000fc60004781670 */
[----:B------:R0:W-:Y:S01]  /*cd10*/  @!P5 STG.E.U8 desc[UR20][R24.64+0x18], R29 ;  /* 0x0000181d1800d986 */ /* 0x0001e2000c101114 */
[----:B------:R-:W-:Y:S01]  /*cd20*/  ISETP.LT.OR P5, PT, R34, 0x21, !P1 ;  /* 0x000000212200780c */ /* 0x000fe20004fa1670 */
[----:B------:R-:W-:Y:S02]  /*cd30*/  FMUL R212, R212, UR32 ;  /* 0x00000020d4d47c20 */ /* 0x000fe40008400000 */
[----:B------:R-:W-:Y:S01]  /*cd40*/  @!P6 STG.E.U8 desc[UR20][R24.64+0x19], R215 ;  /* 0x000019d71800e986 */ /* 0x000fe2000c101114 */
[----:B------:R-:W-:Y:S01]  /*cd50*/  ISETP.LT.OR P6, PT, R34, 0x22, !P1 ;  /* 0x000000222200780c */ /* 0x000fe20004fc1670 */
[----:B------:R-:W-:Y:S01]  /*cd60*/  FMUL R211, R211, UR32 ;  /* 0x00000020d3d37c20 */ /* 0x000fe20008400000 */
[----:B------:R-:W-:Y:S01]  /*cd70*/  F2FP.SATFINITE.E5M2.F32.PACK_AB_MERGE_C R33, RZ, R214, RZ ;  /* 0x000000d6ff21723e */ /* 0x000fe200048060ff */
[----:B------:R-:W-:Y:S01]  /*cd80*/  FMUL R210, R210, UR32 ;  /* 0x00000020d2d27c20 */ /* 0x000fe20008400000 */
[----:B------:R-:W-:Y:S01]  /*cd90*/  F2FP.SATFINITE.E5M2.F32.PACK_AB_MERGE_C R213, RZ, R213, RZ ;  /* 0x000000d5ffd5723e */ /* 0x000fe200048060ff */
[----:B------:R-:W-:Y:S01]  /*cda0*/  FMUL R209, R209, UR32 ;  /* 0x00000020d1d17c20 */ /* 0x000fe20008400000 */
        /* <DEDUP_REMOVED lines=8> */
[----:B------:R-:W-:-:S03]  /*ce30*/  ISETP.LT.OR P5, PT, R34, 0x29, !P1 ;  /* 0x000000292200780c */ /* 0x000fc60004fa1670 */
        /* <DEDUP_REMOVED lines=240> */
[----:B------:R1:W-:Y:S01]  /*dd40*/  @!P6 STG.E.U8 desc[UR20][R24.64+0x99], R23 ;  /* 0x000099171800e986 */ /* 0x0003e2000c101114 */
        /* <DEDUP_REMOVED lines=11> */
[----:B------:R0:W-:Y:S01]  /*de00*/  @!P4 STG.E.U8 desc[UR20][R26.64+0x99], R21 ;  /* 0x000099151a00c986 */ /* 0x0001e2000c101114 */
[----:B------:R-:W-:-:S03]  /*de10*/  ISETP.LT.OR P4, PT, R34, 0xa2, !P0 ;  /* 0x000000a22200780c */ /* 0x000fc60004781670 */
[----:B------:R-:W-:Y:S01]  /*de20*/  @!P5 STG.E.U8 desc[UR20][R24.64+0xa0], R29 ;  /* 0x0000a01d1800d986 */ /* 0x000fe2000c101114 */
[----:B------:R-:W-:-:S03]  /*de30*/  ISETP.LT.OR P5, PT, R34, 0xa9, !P1 ;  /* 0x000000a92200780c */ /* 0x000fc60004fa1670 */
[----:B------:R3:W-:Y:S01]  /*de40*/  @!P6 STG.E.U8 desc[UR20][R24.64+0xa1], R19 ;  /* 0x0000a1131800e986 */ /* 0x0007e2000c101114 */
[----:B------:R-:W-:Y:S01]  /*de50*/  ISETP.LT.OR P6, PT, R34, 0xaa, !P1 ;  /* 0x000000aa2200780c */ /* 0x000fe20004fc1670 */
[----:B------:R-:W-:Y:S01]  /*de60*/  FMUL R15, R15, UR32 ;  /* 0x000000200f0f7c20 */ /* 0x000fe20008400000 */
[----:B-1----:R-:W-:Y:S01]  /*de70*/  F2FP.SATFINITE.E5M2.F32.PACK_AB_MERGE_C R23, RZ, R18, RZ ;  /* 0x00000012ff17723e */ /* 0x002fe200048060ff */
[----:B------:R-:W-:Y:S01]  /*de80*/  FMUL R14, R14, UR32 ;  /* 0x000000200e0e7c20 */ /* 0x000fe20008400000 */
[----:B------:R-:W-:Y:S01]  /*de90*/  F2FP.SATFINITE.E5M2.F32.PACK_AB_MERGE_C R17, RZ, R17, RZ ;  /* 0x00000011ff11723e */ /* 0x000fe200048060ff */
[----:B------:R-:W-:Y:S01]  /*dea0*/  FMUL R13, R13, UR32 ;  /* 0x000000200d0d7c20 */ /* 0x000fe20008400000 */
[----:B0-----:R-:W-:Y:S01]  /*deb0*/  F2FP.SATFINITE.E5M2.F32.PACK_AB_MERGE_C R21, RZ, R16, RZ ;  /* 0x00000010ff15723e */ /* 0x001fe200048060ff */
[----:B------:R-:W-:Y:S01]  /*dec0*/  @!P3 STG.E.U8 desc[UR20][R26.64+0xa0], R23 ;  /* 0x0000a0171a00b986 */ /* 0x000fe2000c101114 */
[----:B------:R-:W-:Y:S02]  /*ded0*/  F2FP.SATFINITE.E5M2.F32.PACK_AB_MERGE_C R15, RZ, R15, RZ ;  /* 0x0000000fff0f723e */ /* 0x000fe400048060ff */
[C---:B------:R-:W-:Y:S01]  /*dee0*/  ISETP.LT.OR P3, PT, R34.reuse, 0xa9, !P0 ;  /* 0x000000a92200780c */ /* 0x040fe20004761670 */
[----:B------:R-:W-:Y:S01]  /*def0*/  @!P4 STG.E.U8 desc[UR20][R26.64+0xa1], R17 ;  /* 0x0000a1111a00c986 */ /* 0x000fe2000c101114 */
[----:B------:R-:W-:-:S03]  /*df00*/  ISETP.LT.OR P4, PT, R34, 0xaa, !P0 ;  /* 0x000000aa2200780c */ /* 0x000fc60004781670 */
[----:B------:R-:W-:Y:S01]  /*df10*/  @!P5 STG.E.U8 desc[UR20][R24.64+0xa8], R21 ;  /* 0x0000a8151800d986 */ /* 0x000fe2000c101114 */
[----:B------:R-:W-:Y:S01]  /*df20*/  ISETP.LT.OR P5, PT, R34, 0xb1, !P1 ;  /* 0x000000b12200780c */ /* 0x000fe20004fa1670 */
[----:B------:R-:W-:Y:S02]  /*df30*/  FMUL R12, R12, UR32 ;  /* 0x000000200c0c7c20 */ /* 0x000fe40008400000 */
[----:B------:R0:W-:Y:S01]  /*df40*/  @!P6 STG.E.U8 desc[UR20][R24.64+0xa9], R15 ;  /* 0x0000a90f1800e986 */ /* 0x0001e2000c101114 */
[----:B------:R-:W-:Y:S01]  /*df50*/  ISETP.LT.OR P6, PT, R34, 0xb2, !P1 ;  /* 0x000000b22200780c */ /* 0x000fe20004fc1670 */
[----:B------:R-:W-:Y:S01]  /*df60*/  FMUL R11, R11, UR32 ;  /* 0x000000200b0b7c20 */ /* 0x000fe20008400000 */
[----:B---3--:R-:W-:Y:S01]  /*df70*/  F2FP.SATFINITE.E5M2.F32.PACK_AB_MERGE_C R19, RZ, R14, RZ ;  /* 0x0000000eff13723e */ /* 0x008fe200048060ff */
[----:B------:R-:W3:Y:S01]  /*df80*/  LDL.LU R223, [R1+0x18] ;  /* 0x0000180001df7983 */ /* 0x000ee20000300800 */
[----:B------:R-:W-:Y:S02]  /*df90*/  F2FP.SATFINITE.E5M2.F32.PACK_AB_MERGE_C R13, RZ, R13, RZ ;  /* 0x0000000dff0d723e */ /* 0x000fe400048060ff */
[----:B------:R-:W-:Y:S01]  /*dfa0*/  F2FP.SATFINITE.E5M2.F32.PACK_AB_MERGE_C R11, RZ, R11, RZ ;  /* 0x0000000bff0b723e */ /* 0x000fe200048060ff */
[----:B------:R-:W-:Y:S01]  /*dfb0*/  @!P3 STG.E.U8 desc[UR20][R26.64+0xa8], R19 ;  /* 0x0000a8131a00b986 */ /* 0x000fe2000c101114 */
[----:B0-----:R-:W-:-:S03]  /*dfc0*/  F2FP.SATFINITE.E5M2.F32.PACK_AB_MERGE_C R15, RZ, R12, RZ ;  /* 0x0000000cff0f723e */ /* 0x001fc600048060ff */
[----:B------:R0:W-:Y:S01]  /*dfd0*/  @!P4 STG.E.U8 desc[UR20][R26.64+0xa9], R13 ;  /* 0x0000a90d1a00c986 */ /* 0x0001e2000c101114 */
[C---:B------:R-:W-:Y:S02]  /*dfe0*/  ISETP.LT.OR P3, PT, R34.reuse, 0xb1, !P0 ;  /* 0x000000b12200780c */ /* 0x040fe40004761670 */
[C---:B------:R-:W-:Y:S01]  /*dff0*/  ISETP.LT.OR P4, PT, R34.reuse, 0xb2, !P0 ;  /* 0x000000b22200780c */ /* 0x040fe20004781670 */
[----:B------:R-:W-:Y:S01]  /*e000*/  @!P5 STG.E.U8 desc[UR20][R24.64+0xb0], R15 ;  /* 0x0000b00f1800d986 */ /* 0x000fe2000c101114 */
[----:B------:R-:W-:Y:S01]  /*e010*/  ISETP.LT.OR P5, PT, R34, 0xb9, !P1 ;  /* 0x000000b92200780c */ /* 0x000fe20004fa1670 */
[----:B------:R-:W-:Y:S01]  /*e020*/  FMUL R10, R10, UR32 ;  /* 0x000000200a0a7c20 */ /* 0x000fe20008400000 */
[----:B------:R-:W-:Y:S01]  /*e030*/  FMUL R9, R9, UR32 ;  /* 0x0000002009097c20 */ /* 0x000fe20008400000 */
[----:B------:R-:W3:Y:S01]  /*e040*/  LDL.LU R222, [R1+0x14] ;  /* 0x0000140001de7983 */ /* 0x000ee20000300800 */
[----:B------:R-:W-:-:S03]  /*e050*/  FMUL R8, R8, UR32 ;  /* 0x0000002008087c20 */ /* 0x000fc60008400000 */
[----:B------:R-:W3:Y:S01]  /*e060*/  LDL.LU R220, [R1+0x10] ;  /* 0x0000100001dc7983 */ /* 0x000ee20000300800 */
[----:B------:R-:W-:-:S03]  /*e070*/  F2FP.SATFINITE.E5M2.F32.PACK_AB_MERGE_C R17, RZ, R10, RZ ;  /* 0x0000000aff11723e */ /* 0x000fc600048060ff */
[----:B------:R-:W3:Y:S01]  /*e080*/  LDL.LU R221, [R1+0xc] ;  /* 0x00000c0001dd7983 */ /* 0x000ee20000300800 */
[----:B------:R-:W-:Y:S01]  /*e090*/  F2FP.SATFINITE.E5M2.F32.PACK_AB_MERGE_C R9, RZ, R9, RZ ;  /* 0x00000009ff09723e */ /* 0x000fe200048060ff */
[----:B------:R-:W-:Y:S01]  /*e0a0*/  FMUL R7, R7, UR32 ;  /* 0x0000002007077c20 */ /* 0x000fe20008400000 */
[----:B0-----:R-:W-:Y:S01]  /*e0b0*/  F2FP.SATFINITE.E5M2.F32.PACK_AB_MERGE_C R13, RZ, R8, RZ ;  /* 0x00000008ff0d723e */ /* 0x001fe200048060ff */
[----:B------:R0:W-:Y:S01]  /*e0c0*/  @!P6 STG.E.U8 desc[UR20][R24.64+0xb1], R11 ;  /* 0x0000b10b1800e986 */ /* 0x0001e2000c101114 */
[----:B------:R-:W-:Y:S01]  /*e0d0*/  ISETP.LT.OR P6, PT, R34, 0xba, !P1 ;  /* 0x000000ba2200780c */ /* 0x000fe20004fc1670 */
[----:B-----5:R-:W-:Y:S01]  /*e0e0*/  FMUL R2, R2, UR32 ;  /* 0x0000002002027c20 */ /* 0x020fe20008400000 */
[----:B------:R-:W-:Y:S01]  /*e0f0*/  F2FP.SATFINITE.E5M2.F32.PACK_AB_MERGE_C R7, RZ, R7, RZ ;  /* 0x00000007ff07723e */ /* 0x000fe200048060ff */
[----:B------:R-:W-:Y:S01]  /*e100*/  @!P3 STG.E.U8 desc[UR20][R26.64+0xb0], R17 ;  /* 0x0000b0111a00b986 */ /* 0x000fe2000c101114 */
[----:B------:R-:W-:Y:S01]  /*e110*/  FMUL R3, R3, UR32 ;  /* 0x0000002003037c20 */ /* 0x000fe20008400000 */
[----:B------:R-:W-:Y:S01]  /*e120*/  FMUL R4, R4, UR32 ;  /* 0x0000002004047c20 */ /* 0x000fe20008400000 */
[C---:B------:R-:W-:Y:S01]  /*e130*/  ISETP.LT.OR P3, PT, R34.reuse, 0xb9, !P0 ;  /* 0x000000b92200780c */ /* 0x040fe20004761670 */
[----:B------:R1:W-:Y:S01]  /*e140*/  @!P4 STG.E.U8 desc[UR20][R26.64+0xb1], R9 ;  /* 0x0000b1091a00c986 */ /* 0x0003e2000c101114 */
[----:B------:R-:W-:Y:S01]  /*e150*/  ISETP.LT.OR P4, PT, R34, 0xba, !P0 ;  /* 0x000000ba2200780c */ /* 0x000fe20004781670 */
[----:B------:R-:W-:Y:S01]  /*e160*/  FMUL R6, R6, UR32 ;  /* 0x0000002006067c20 */ /* 0x000fe20008400000 */
[----:B------:R-:W-:Y:S01]  /*e170*/  FMUL R5, R5, UR32 ;  /* 0x0000002005057c20 */ /* 0x000fe20008400000 */
[----:B------:R2:W-:Y:S01]  /*e180*/  @!P5 STG.E.U8 desc[UR20][R24.64+0xb8], R13 ;  /* 0x0000b80d1800d986 */ /* 0x0005e2000c101114 */
[----:B------:R-:W-:Y:S01]  /*e190*/  ISETP.LT.OR P5, PT, R34, 0xc1, !P1 ;  /* 0x000000c12200780c */ /* 0x000fe20004fa1670 */
[----:B------:R-:W-:Y:S01]  /*e1a0*/  FMUL R0, R0, UR32 ;  /* 0x0000002000007c20 */ /* 0x000fe20008400000 */
[----:B0-----:R-:W-:Y:S01]  /*e1b0*/  F2FP.SATFINITE.E5M2.F32.PACK_AB_MERGE_C R11, RZ, R6, RZ ;  /* 0x00000006ff0b723e */ /* 0x001fe200048060ff */
[----:B------:R-:W3:Y:S01]  /*e1c0*/  LDL.LU R225, [R1+0x1c] ;  /* 0x00001c0001e17983 */ /* 0x000ee20000300800 */
[----:B------:R-:W-:-:S03]  /*e1d0*/  F2FP.SATFINITE.E5M2.F32.PACK_AB_MERGE_C R5, RZ, R5, RZ ;  /* 0x00000005ff05723e */ /* 0x000fc600048060ff */
[----:B------:R0:W-:Y:S01]  /*e1e0*/  @!P6 STG.E.U8 desc[UR20][R24.64+0xb9], R7 ;  /* 0x0000b9071800e986 */ /* 0x0001e2000c101114 */
[----:B-1----:R-:W-:Y:S01]  /*e1f0*/  F2FP.SATFINITE.E5M2.F32.PACK_AB_MERGE_C R9, RZ, R4, RZ ;  /* 0x00000004ff09723e */ /* 0x002fe200048060ff */
[----:B------:R-:W-:Y:S01]  /*e200*/  FMUL R4, R227, UR32 ;  /* 0x00000020e3047c20 */ /* 0x000fe20008400000 */
[----:B------:R-:W-:Y:S01]  /*e210*/  ISETP.LT.OR P6, PT, R34, 0xc2, !P1 ;  /* 0x000000c22200780c */ /* 0x000fe20004fc1670 */
[----:B------:R-:W-:Y:S01]  /*e220*/  @!P3 STG.E.U8 desc[UR20][R26.64+0xb8], R11 ;  /* 0x0000b80b1a00b986 */ /* 0x000fe2000c101114 */
[----:B--2---:R-:W-:Y:S01]  /*e230*/  F2FP.SATFINITE.E5M2.F32.PACK_AB_MERGE_C R13, RZ, R2, RZ ;  /* 0x00000002ff0d723e */ /* 0x004fe200048060ff */
[----:B----4-:R-:W-:Y:S01]  /*e240*/  FMUL R2, R224, UR32 ;  /* 0x00000020e0027c20 */ /* 0x010fe20008400000 */
[----:B------:R-:W-:Y:S01]  /*e250*/  ISETP.LT.OR P3, PT, R34, 0xc1, !P0 ;  /* 0x000000c12200780c */ /* 0x000fe20004761670 */
[----:B------:R-:W2:Y:S01]  /*e260*/  LDL.LU R224, [R1+0x20] ;  /* 0x0000200001e07983 */ /* 0x000ea20000300800 */
[----:B0-----:R-:W-:Y:S01]  /*e270*/  F2FP.SATFINITE.E5M2.F32.PACK_AB_MERGE_C R7, RZ, R3, RZ ;  /* 0x00000003ff07723e */ /* 0x001fe200048060ff */
[----:B------:R-:W-:-:S02]  /*e280*/  FMUL R3, R226, UR32 ;  /* 0x00000020e2037c20 */ /* 0x000fc40008400000 */
[----:B------:R0:W-:Y:S01]  /*e290*/  @!P4 STG.E.U8 desc[UR20][R26.64+0xb9], R5 ;  /* 0x0000b9051a00c986 */ /* 0x0001e2000c101114 */
[----:B------:R-:W-:-:S03]  /*e2a0*/  ISETP.LT.OR P4, PT, R34, 0xc2, !P0 ;  /* 0x000000c22200780c */ /* 0x000fc60004781670 */
[----:B------:R-:W4:Y:S04]  /*e2b0*/  LDL.LU R226, [R1+0x24] ;  /* 0x0000240001e27983 */ /* 0x000f280000300800 */
[----:B------:R-:W4:Y:S04]  /*e2c0*/  LDL.LU R227, [R1+0x28] ;  /* 0x0000280001e37983 */ /* 0x000f280000300800 */
[----:B------:R-:W-:Y:S01]  /*e2d0*/  @!P5 STG.E.U8 desc[UR20][R24.64+0xc0], R9 ;  /* 0x0000c0091800d986 */ /* 0x000fe2000c101114 */
[C---:B------:R-:W-:Y:S02]  /*e2e0*/  ISETP.LT.OR P5, PT, R34.reuse, 0xc9, !P1 ;  /* 0x000000c92200780c */ /* 0x040fe40004fa1670 */
[----:B0-----:R-:W-:Y:S01]  /*e2f0*/  F2FP.SATFINITE.E5M2.F32.PACK_AB_MERGE_C R5, RZ, R0, RZ ;  /* 0x00000000ff05723e */ /* 0x001fe200048060ff */
[----:B------:R0:W-:Y:S01]  /*e300*/  @!P6 STG.E.U8 desc[UR20][R24.64+0xc1], R7 ;  /* 0x0000c1071800e986 */ /* 0x0001e2000c101114 */
[----:B------:R-:W-:-:S03]  /*e310*/  ISETP.LT.OR P6, PT, R34, 0xca, !P1 ;  /* 0x000000ca2200780c */ /* 0x000fc60004fc1670 */
[----:B------:R-:W-:Y:S01]  /*e320*/  @!P3 STG.E.U8 desc[UR20][R26.64+0xc0], R13 ;  /* 0x0000c00d1a00b986 */ /* 0x000fe2000c101114 */
[----:B------:R-:W-:-:S03]  /*e330*/  ISETP.LT.OR P3, PT, R34, 0xc9, !P0 ;  /* 0x000000c92200780c */ /* 0x000fc60004761670 */
[----:B------:R1:W-:Y:S01]  /*e340*/  @!P4 STG.E.U8 desc[UR20][R26.64+0xc1], R5 ;  /* 0x0000c1051a00c986 */ /* 0x0003e2000c101114 */
[----:B0-----:R-:W-:Y:S02]  /*e350*/  F2FP.SATFINITE.E5M2.F32.PACK_AB_MERGE_C R7, RZ, R2, RZ ;  /* 0x00000002ff07723e */ /* 0x001fe400048060ff */
[----:B------:R-:W-:-:S03]  /*e360*/  ISETP.LT.OR P4, PT, R34, 0xca, !P0 ;  /* 0x000000ca2200780c */ /* 0x000fc60004781670 */
[----:B------:R0:W-:Y:S01]  /*e370*/  @!P5 STG.E.U8 desc[UR20][R24.64+0xc8], R7 ;  /* 0x0000c8071800d986 */ /* 0x0001e2000c101114 */
[----:B------:R-:W-:Y:S02]  /*e380*/  ISETP.LT.OR P5, PT, R34, 0xd1, !P1 ;  /* 0x000000d12200780c */ /* 0x000fe40004fa1670 */
[----:B------:R-:W-:Y:S02]  /*e390*/  F2FP.SATFINITE.E5M2.F32.PACK_AB_MERGE_C R9, RZ, R3, RZ ;  /* 0x00000003ff09723e */ /* 0x000fe400048060ff */
[----:B------:R-:W-:-:S03]  /*e3a0*/  F2FP.SATFINITE.E5M2.F32.PACK_AB_MERGE_C R11, RZ, R4, RZ ;  /* 0x00000004ff0b723e */ /* 0x000fc600048060ff */
[----:B------:R0:W-:Y:S04]  /*e3b0*/  @!P6 STG.E.U8 desc[UR20][R24.64+0xc9], R9 ;  /* 0x0000c9091800e986 */ /* 0x0001e8000c101114 */
[----:B------:R-:W-:Y:S01]  /*e3c0*/  @!P3 STG.E.U8 desc[UR20][R26.64+0xc8], R11 ;  /* 0x0000c80b1a00b986 */ /* 0x000fe2000c101114 */
[----:B---3--:R-:W-:Y:S01]  /*e3d0*/  FMUL R2, R220, UR32 ;  /* 0x00000020dc027c20 */ /* 0x008fe20008400000 */
[----:B------:R-:W-:Y:S02]  /*e3e0*/  FMUL R0, R221, UR32 ;  /* 0x00000020dd007c20 */ /* 0x000fe40008400000 */
[----:B------:R-:W3:Y:S03]  /*e3f0*/  LDL.LU R221, [R1+0x2c] ;  /* 0x00002c0001dd7983 */ /* 0x000ee60000300800 */
[----:B-1----:R-:W-:Y:S01]  /*e400*/  F2FP.SATFINITE.E5M2.F32.PACK_AB_MERGE_C R5, RZ, R0, RZ ;  /* 0x00000000ff05723e */ /* 0x002fe200048060ff */
[----:B------:R-:W3:Y:S01]  /*e410*/  LDL.LU R220, [R1+0x30] ;  /* 0x0000300001dc7983 */ /* 0x000ee20000300800 */
[----:B------:R-:W-:Y:S01]  /*e420*/  FMUL R0, R223, UR32 ;  /* 0x00000020df007c20 */ /* 0x000fe20008400000 */
[----:B------:R-:W-:Y:S01]  /*e430*/  FMUL R3, R222, UR32 ;  /* 0x00000020de037c20 */ /* 0x000fe20008400000 */
[----:B0-----:R-:W-:Y:S01]  /*e440*/  F2FP.SATFINITE.E5M2.F32.PACK_AB_MERGE_C R7, RZ, R2, RZ ;  /* 0x00000002ff07723e */ /* 0x001fe200048060ff */
[----:B------:R-:W3:Y:S02]  /*e450*/  LDL.LU R222, [R1+0x34] ;  /* 0x0000340001de7983 */ /* 0x000ee40000300800 */
[----:B------:R-:W-:-:S02]  /*e460*/  F2FP.SATFINITE.E5M2.F32.PACK_AB_MERGE_C R13, RZ, R0, RZ ;  /* 0x00000000ff0d723e */ /* 0x000fc400048060ff */
[----:B------:R-:W3:Y:S01]  /*e470*/  LDL.LU R223, [R1+0x38] ;  /* 0x0000380001df7983 */ /* 0x000ee20000300800 */
[----:B------:R-:W-:Y:S01]  /*e480*/  F2FP.SATFINITE.E5M2.F32.PACK_AB_MERGE_C R9, RZ, R3, RZ ;  /* 0x00000003ff09723e */ /* 0x000fe200048060ff */
[----:B------:R-:W-:Y:S02]  /*e490*/  FMUL R2, R225, UR32 ;  /* 0x00000020e1027c20 */ /* 0x000fe40008400000 */
[----:B------:R-:W3:Y:S04]  /*e4a0*/  LDL.LU R225, [R1+0x3c] ;  /* 0x00003c0001e17983 */ /* 0x000ee80000300800 */
[----:B------:R-:W-:Y:S01]  /*e4b0*/  @!P4 STG.E.U8 desc[UR20][R26.64+0xc9], R5 ;  /* 0x0000c9051a00c986 */ /* 0x000fe2000c101114 */
[----:B--2---:R-:W-:-:S03]  /*e4c0*/  FMUL R0, R224, UR32 ;  /* 0x00000020e0007c20 */ /* 0x004fc60008400000 */
[----:B------:R0:W-:Y:S04]  /*e4d0*/  @!P5 STG.E.U8 desc[UR20][R24.64+0xd0], R7 ;  /* 0x0000d0071800d986 */ /* 0x0001e8000c101114 */
[----:B------:R-:W2:Y:S01]  /*e4e0*/  LDL.LU R224, [R1+0x40] ;  /* 0x0000400001e07983 */ /* 0x000ea20000300800 */
[----:B----4-:R-:W-:-:S03]  /*e4f0*/  FMUL R3, R226, UR32 ;  /* 0x00000020e2037c20 */ /* 0x010fc60008400000 */
[----:B------:R-:W4:Y:S01]  /*e500*/  LDL.LU R226, [R1+0x44] ;  /* 0x0000440001e27983 */ /* 0x000f220000300800 */
[----:B0-----:R-:W-:Y:S01]  /*e510*/  F2FP.SATFINITE.E5M2.F32.PACK_AB_MERGE_C R7, RZ, R0, RZ ;  /* 0x00000000ff07723e */ /* 0x001fe200048060ff */
[----:B------:R-:W-:Y:S02]  /*e520*/  FMUL R0, R227, UR32 ;  /* 0x00000020e3007c20 */ /* 0x000fe40008400000 */
[----:B------:R-:W4:Y:S01]  /*e530*/  LDL.LU R227, [R1+0x48] ;  /* 0x0000480001e37983 */ /* 0x000f220000300800 */
[C---:B------:R-:W-:Y:S02]  /*e540*/  ISETP.LT.OR P6, PT, R34.reuse, 0xd2, !P1 ;  /* 0x000000d22200780c */ /* 0x040fe40004fc1670 */
[C---:B------:R-:W-:Y:S01]  /*e550*/  ISETP.LT.OR P4, PT, R34.reuse, 0xd2, !P0 ;  /* 0x000000d22200780c */ /* 0x040fe20004781670 */
[----:B------:R-:W4:Y:S01]  /*e560*/  LDL.LU R219, [R1+0x4c] ;  /* 0x00004c0001db7983 */ /* 0x000f220000300800 */
[----:B------:R-:W-:Y:S02]  /*e570*/  F2FP.SATFINITE.E5M2.F32.PACK_AB_MERGE_C R5, RZ, R2, RZ ;  /* 0x00000002ff05723e */ /* 0x000fe400048060ff */
[----:B------:R-:W-:-:S02]  /*e580*/  ISETP.LT.OR P3, PT, R34, 0xd1, !P0 ;  /* 0x000000d12200780c */ /* 0x000fc40004761670 */
[----:B------:R-:W-:Y:S02]  /*e590*/  ISETP.LT.OR P5, PT, R34, 0xd9, !P1 ;  /* 0x000000d92200780c */ /* 0x000fe40004fa1670 */
[----:B------:R-:W-:-:S03]  /*e5a0*/  F2FP.SATFINITE.E5M2.F32.PACK_AB_MERGE_C R11, RZ, R0, RZ ;  /* 0x00000000ff0b723e */ /* 0x000fc600048060ff */
[----:B------:R0:W-:Y:S01]  /*e5b0*/  @!P6 STG.E.U8 desc[UR20][R24.64+0xd1], R9 ;  /* 0x0000d1091800e986 */ /* 0x0001e2000c101114 */
[----:B------:R-:W-:-:S03]  /*e5c0*/  ISETP.LT.OR P6, PT, R34, 0xda, !P1 ;  /* 0x000000da2200780c */ /* 0x000fc60004fc1670 */
[----:B------:R1:W-:Y:S01]  /*e5d0*/  @!P4 STG.E.U8 desc[UR20][R26.64+0xd1], R5 ;  /* 0x0000d1051a00c986 */ /* 0x0003e2000c101114 */
[----:B------:R-:W-:-:S03]  /*e5e0*/  ISETP.LT.OR P4, PT, R34, 0xda, !P0 ;  /* 0x000000da2200780c */ /* 0x000fc60004781670 */
[----:B------:R-:W-:Y:S01]  /*e5f0*/  @!P3 STG.E.U8 desc[UR20][R26.64+0xd0], R13 ;  /* 0x0000d00d1a00b986 */ /* 0x000fe2000c101114 */
[----:B0-----:R-:W-:-:S03]  /*e600*/  F2FP.SATFINITE.E5M2.F32.PACK_AB_MERGE_C R9, RZ, R3, RZ ;  /* 0x00000003ff09723e */ /* 0x001fc600048060ff */
[----:B------:R0:W-:Y:S04]  /*e610*/  @!P5 STG.E.U8 desc[UR20][R24.64+0xd8], R7 ;  /* 0x0000d8071800d986 */ /* 0x0001e8000c101114 */
[----:B------:R0:W-:Y:S01]  /*e620*/  @!P6 STG.E.U8 desc[UR20][R24.64+0xd9], R9 ;  /* 0x0000d9091800e986 */ /* 0x0001e2000c101114 */
[----:B---3--:R-:W-:-:S03]  /*e630*/  FMUL R0, R221, UR32 ;  /* 0x00000020dd007c20 */ /* 0x008fc60008400000 */
[----:B------:R-:W3:Y:S01]  /*e640*/  LDL.LU R221, [R1+0x50] ;  /* 0x0000500001dd7983 */ /* 0x000ee20000300800 */
[----:B------:R-:W-:-:S03]  /*e650*/  FMUL R2, R220, UR32 ;  /* 0x00000020dc027c20 */ /* 0x000fc60008400000 */
[----:B------:R-:W3:Y:S01]  /*e660*/  LDL.LU R220, [R1+0x54] ;  /* 0x0000540001dc7983 */ /* 0x000ee20000300800 */
[----:B-1----:R-:W-:Y:S01]  /*e670*/  F2FP.SATFINITE.E5M2.F32.PACK_AB_MERGE_C R5, RZ, R0, RZ ;  /* 0x00000000ff05723e */ /* 0x002fe200048060ff */
[----:B------:R-:W-:Y:S02]  /*e680*/  FMUL R3, R222, UR32 ;  /* 0x00000020de037c20 */ /* 0x000fe40008400000 */
[----:B------:R-:W3:Y:S01]  /*e690*/  LDL.LU R222, [R1+0x58] ;  /* 0x0000580001de7983 */ /* 0x000ee20000300800 */
[----:B0-----:R-:W-:Y:S01]  /*e6a0*/  F2FP.SATFINITE.E5M2.F32.PACK_AB_MERGE_C R7, RZ, R2, RZ ;  /* 0x00000002ff07723e */ /* 0x001fe200048060ff */
[----:B------:R-:W-:Y:S01]  /*e6b0*/  FMUL R4, R223, UR32 ;  /* 0x00000020df047c20 */ /* 0x000fe20008400000 */
[----:B------:R-:W-:Y:S01]  /*e6c0*/  F2FP.SATFINITE.E5M2.F32.PACK_AB_MERGE_C R9, RZ, R3, RZ ;  /* 0x00000003ff09723e */ /* 0x000fe200048060ff */
[----:B------:R-:W3:Y:S01]  /*e6d0*/  LDL.LU R223, [R1+0x5c] ;  /* 0x00005c0001df7983 */ /* 0x000ee20000300800 */
[----:B------:R-:W-:-:S03]  /*e6e0*/  FMUL R0, R225, UR32 ;  /* 0x00000020e1007c20 */ /* 0x000fc60008400000 */
[----:B------:R0:W-:Y:S04]  /*e6f0*/  @!P4 STG.E.U8 desc[UR20][R26.64+0xd9], R5 ;  /* 0x0000d9051a00c986 */ /* 0x0001e8000c101114 */
[----:B------:R-:W3:Y:S01]  /*e700*/  LDL.LU R225, [R1+0x60] ;  /* 0x0000600001e17983 */ /* 0x000ee20000300800 */
[----:B0-----:R-:W-:Y:S01]  /*e710*/  F2FP.SATFINITE.E5M2.F32.PACK_AB_MERGE_C R5, RZ, R0, RZ ;  /* 0x00000000ff05723e */ /* 0x001fe200048060ff */
[----:B--2---:R-:W-:Y:S02]  /*e720*/  FMUL R2, R224, UR32 ;  /* 0x00000020e0027c20 */ /* 0x004fe40008400000 */
[----:B------:R-:W2:Y:S01]  /*e730*/  LDL.LU R224, [R1+0x64] ;  /* 0x0000640001e07983 */ /* 0x000ea20000300800 */
[----:B----4-:R-:W-:-:S03]  /*e740*/  FMUL R3, R226, UR32 ;  /* 0x00000020e2037c20 */ /* 0x010fc60008400000 */
[----:B------:R-:W4:Y:S01]  /*e750*/  LDL.LU R226, [R1+0x68] ;  /* 0x0000680001e27983 */ /* 0x000f220000300800 */
[----:B------:R-:W-:-:S03]  /*e760*/  FMUL R0, R227, UR32 ;  /* 0x00000020e3007c20 */ /* 0x000fc60008400000 */
[----:B------:R-:W4:Y:S01]  /*e770*/  LDL.LU R227, [R1+0x6c] ;  /* 0x00006c0001e37983 */ /* 0x000f220000300800 */
[C---:B------:R-:W-:Y:S02]  /*e780*/  ISETP.LT.OR P3, PT, R34.reuse, 0xd9, !P0 ;  /* 0x000000d92200780c */ /* 0x040fe40004761670 */
[C---:B------:R-:W-:Y:S02]  /*e790*/  ISETP.LT.OR P5, PT, R34.reuse, 0xe1, !P1 ;  /* 0x000000e12200780c */ /* 0x040fe40004fa1670 */
[C---:B------:R-:W-:Y:S02]  /*e7a0*/  ISETP.LT.OR P6, PT, R34.reuse, 0xe2, !P1 ;  /* 0x000000e22200780c */ /* 0x040fe40004fc1670 */
[----:B------:R-:W-:-:S07]  /*e7b0*/  ISETP.LT.OR P4, PT, R34, 0xe2, !P0 ;  /* 0x000000e22200780c */ /* 0x000fce0004781670 */
[----:B------:R-:W-:Y:S01]  /*e7c0*/  @!P3 STG.E.U8 desc[UR20][R26.64+0xd8], R11 ;  /* 0x0000d80b1a00b986 */ /* 0x000fe2000c101114 */
[----:B------:R-:W-:-:S03]  /*e7d0*/  ISETP.LT.OR P3, PT, R34, 0xe1, !P0 ;  /* 0x000000e12200780c */ /* 0x000fc60004761670 */
[----:B------:R0:W-:Y:S01]  /*e7e0*/  @!P5 STG.E.U8 desc[UR20][R24.64+0xe0], R7 ;  /* 0x0000e0071800d986 */ /* 0x0001e2000c101114 */
[----:B------:R-:W-:-:S03]  /*e7f0*/  ISETP.LT.OR P5, PT, R34, 0xe9, !P1 ;  /* 0x000000e92200780c */ /* 0x000fc60004fa1670 */
[----:B------:R1:W-:Y:S01]  /*e800*/  @!P6 STG.E.U8 desc[UR20][R24.64+0xe1], R9 ;  /* 0x0000e1091800e986 */ /* 0x0003e2000c101114 */
[----:B------:R-:W-:Y:S02]  /*e810*/  ISETP.LT.OR P6, PT, R34, 0xea, !P1 ;  /* 0x000000ea2200780c */ /* 0x000fe40004fc1670 */
[----:B------:R-:W-:Y:S01]  /*e820*/  F2FP.SATFINITE.E5M2.F32.PACK_AB_MERGE_C R13, RZ, R4, RZ ;  /* 0x00000004ff0d723e */ /* 0x000fe200048060ff */
[----:B------:R1:W-:Y:S01]  /*e830*/  @!P4 STG.E.U8 desc[UR20][R26.64+0xe1], R5 ;  /* 0x0000e1051a00c986 */ /* 0x0003e2000c101114 */
[----:B0-----:R-:W-:-:S03]  /*e840*/  F2FP.SATFINITE.E5M2.F32.PACK_AB_MERGE_C R7, RZ, R2, RZ ;  /* 0x00000002ff07723e */ /* 0x001fc600048060ff */
[----:B------:R-:W-:Y:S01]  /*e850*/  @!P3 STG.E.U8 desc[UR20][R26.64+0xe0], R13 ;  /* 0x0000e00d1a00b986 */ /* 0x000fe2000c101114 */
[----:B-1----:R-:W-:-:S03]  /*e860*/  F2FP.SATFINITE.E5M2.F32.PACK_AB_MERGE_C R9, RZ, R3, RZ ;  /* 0x00000003ff09723e */ /* 0x002fc600048060ff */
[----:B------:R0:W-:Y:S01]  /*e870*/  @!P5 STG.E.U8 desc[UR20][R24.64+0xe8], R7 ;  /* 0x0000e8071800d986 */ /* 0x0001e2000c101114 */
[C---:B------:R-:W-:Y:S02]  /*e880*/  ISETP.LT.OR P3, PT, R34.reuse, 0xe9, !P0 ;  /* 0x000000e92200780c */ /* 0x040fe40004761670 */
[C---:B------:R-:W-:Y:S01]  /*e890*/  ISETP.LT.OR P4, PT, R34.reuse, 0xea, !P0 ;  /* 0x000000ea2200780c */ /* 0x040fe20004781670 */
[----:B------:R1:W-:Y:S01]  /*e8a0*/  @!P6 STG.E.U8 desc[UR20][R24.64+0xe9], R9 ;  /* 0x0000e9091800e986 */ /* 0x0003e2000c101114 */
[C---:B------:R-:W-:Y:S01]  /*e8b0*/  ISETP.LT.OR P5, PT, R34.reuse, 0xf1, !P1 ;  /* 0x000000f12200780c */ /* 0x040fe20004fa1670 */
[----:B------:R-:W-:Y:S01]  /*e8c0*/  FMUL R2, R219, UR32 ;  /* 0x00000020db027c20 */ /* 0x000fe20008400000 */
[----:B------:R-:W-:Y:S02]  /*e8d0*/  ISETP.LT.OR P6, PT, R34, 0xf2, !P1 ;  /* 0x000000f22200780c */ /* 0x000fe40004fc1670 */
[----:B------:R-:W-:Y:S02]  /*e8e0*/  F2FP.SATFINITE.E5M2.F32.PACK_AB_MERGE_C R11, RZ, R0, RZ ;  /* 0x00000000ff0b723e */ /* 0x000fe400048060ff */
[----:B------:R-:W-:-:S03]  /*e8f0*/  F2FP.SATFINITE.E5M2.F32.PACK_AB_MERGE_C R5, RZ, R2, RZ ;  /* 0x00000002ff05723e */ /* 0x000fc600048060ff */
[----:B------:R-:W-:Y:S01]  /*e900*/  @!P3 STG.E.U8 desc[UR20][R26.64+0xe8], R11 ;  /* 0x0000e80b1a00b986 */ /* 0x000fe2000c101114 */
[----:B------:R-:W-:-:S03]  /*e910*/  ISETP.LT.OR P3, PT, R34, 0xf1, !P0 ;  /* 0x000000f12200780c */ /* 0x000fc60004761670 */
[----:B------:R-:W-:Y:S01]  /*e920*/  @!P4 STG.E.U8 desc[UR20][R26.64+0xe9], R5 ;  /* 0x0000e9051a00c986 */ /* 0x000fe2000c101114 */
[C---:B------:R-:W-:Y:S02]  /*e930*/  ISETP.LT.OR P4, PT, R34.reuse, 0xf9, !P1 ;  /* 0x000000f92200780c */ /* 0x040fe40004f81670 */
[----:B------:R-:W-:Y:S01]  /*e940*/  ISETP.LT.OR P1, PT, R34, 0xfa, !P1 ;  /* 0x000000fa2200780c */ /* 0x000fe20004f21670 */
[----:B---3--:R-:W-:Y:S01]  /*e950*/  FMUL R0, R221, UR32 ;  /* 0x00000020dd007c20 */ /* 0x008fe20008400000 */
[----:B------:R-:W-:-:S04]  /*e960*/  FMUL R3, R220, UR32 ;  /* 0x00000020dc037c20 */ /* 0x000fc80008400000 */
[----:B0-----:R-:W-:Y:S02]  /*e970*/  F2FP.SATFINITE.E5M2.F32.PACK_AB_MERGE_C R7, RZ, R0, RZ ;  /* 0x00000000ff07723e */ /* 0x001fe400048060ff */
[----:B-1----:R-:W-:Y:S01]  /*e980*/  F2FP.SATFINITE.E5M2.F32.PACK_AB_MERGE_C R9, RZ, R3, RZ ;  /* 0x00000003ff09723e */ /* 0x002fe200048060ff */
[----:B------:R-:W-:Y:S02]  /*e990*/  FMUL R0, R222, UR32 ;  /* 0x00000020de007c20 */ /* 0x000fe40008400000 */
[----:B------:R0:W-:Y:S01]  /*e9a0*/  @!P5 STG.E.U8 desc[UR20][R24.64+0xf0], R7 ;  /* 0x0000f0071800d986 */ /* 0x0001e2000c101114 */
[----:B------:R-:W-:-:S03]  /*e9b0*/  ISETP.LT.OR P5, PT, R34, 0xf2, !P0 ;  /* 0x000000f22200780c */ /* 0x000fc600047a1670 */
[----:B------:R1:W-:Y:S01]  /*e9c0*/  @!P6 STG.E.U8 desc[UR20][R24.64+0xf1], R9 ;  /* 0x0000f1091800e986 */ /* 0x0003e2000c101114 */
[C---:B------:R-:W-:Y:S02]  /*e9d0*/  ISETP.LT.OR P6, PT, R34.reuse, 0xf9, !P0 ;  /* 0x000000f92200780c */ /* 0x040fe400047c1670 */
[----:B------:R-:W-:Y:S01]  /*e9e0*/  F2FP.SATFINITE.E5M2.F32.PACK_AB_MERGE_C R13, RZ, R0, RZ ;  /* 0x00000000ff0d723e */ /* 0x000fe200048060ff */
[----:B------:R-:W-:Y:S01]  /*e9f0*/  FMUL R0, R223, UR32 ;  /* 0x00000020df007c20 */ /* 0x000fe20008400000 */
[----:B------:R-:W-:Y:S01]  /*ea00*/  ISETP.LT.OR P0, PT, R34, 0xfa, !P0 ;  /* 0x000000fa2200780c */ /* 0x000fe20004701670 */
[----:B------:R-:W-:-:S03]  /*ea10*/  FMUL R2, R225, UR32 ;  /* 0x00000020e1027c20 */ /* 0x000fc60008400000 */
[----:B0-----:R-:W-:Y:S02]  /*ea20*/  F2FP.SATFINITE.E5M2.F32.PACK_AB_MERGE_C R7, RZ, R0, RZ ;  /* 0x00000000ff07723e */ /* 0x001fe400048060ff */
[----:B-1----:R-:W-:Y:S01]  /*ea30*/  F2FP.SATFINITE.E5M2.F32.PACK_AB_MERGE_C R9, RZ, R2, RZ ;  /* 0x00000002ff09723e */ /* 0x002fe200048060ff */
[----:B--2---:R-:W-:Y:S01]  /*ea40*/  FMUL R3, R224, UR32 ;  /* 0x00000020e0037c20 */ /* 0x004fe20008400000 */
[----:B----4-:R-:W-:Y:S01]  /*ea50*/  FMUL R4, R226, UR32 ;  /* 0x00000020e2047c20 */ /* 0x010fe20008400000 */
[----:B------:R-:W-:-:S03]  /*ea60*/  FMUL R5, R227, UR32 ;  /* 0x00000020e3057c20 */ /* 0x000fc60008400000 */
[----:B------:R-:W-:Y:S02]  /*ea70*/  F2FP.SATFINITE.E5M2.F32.PACK_AB_MERGE_C R3, RZ, R3, RZ ;  /* 0x00000003ff03723e */ /* 0x000fe400048060ff */
[----:B------:R-:W-:Y:S02]  /*ea80*/  F2FP.SATFINITE.E5M2.F32.PACK_AB_MERGE_C R11, RZ, R4, RZ ;  /* 0x00000004ff0b723e */ /* 0x000fe400048060ff */
[----:B------:R-:W-:Y:S01]  /*ea90*/  F2FP.SATFINITE.E5M2.F32.PACK_AB_MERGE_C R5, RZ, R5, RZ ;  /* 0x00000005ff05723e */ /* 0x000fe200048060ff */
[----:B------:R0:W-:Y:S04]  /*eaa0*/  @!P3 STG.E.U8 desc[UR20][R26.64+0xf0], R13 ;  /* 0x0000f00d1a00b986 */ /* 0x0001e8000c101114 */
[----:B------:R0:W-:Y:S04]  /*eab0*/  @!P5 STG.E.U8 desc[UR20][R26.64+0xf1], R7 ;  /* 0x0000f1071a00d986 */ /* 0x0001e8000c101114 */
[----:B------:R0:W-:Y:S04]  /*eac0*/  @!P4 STG.E.U8 desc[UR20][R24.64+0xf8], R9 ;  /* 0x0000f8091800c986 */ /* 0x0001e8000c101114 */
[----:B------:R0:W-:Y:S04]  /*ead0*/  @!P1 STG.E.U8 desc[UR20][R24.64+0xf9], R3 ;  /* 0x0000f90318009986 */ /* 0x0001e8000c101114 */
[----:B------:R0:W-:Y:S04]  /*eae0*/  @!P6 STG.E.U8 desc[UR20][R26.64+0xf8], R11 ;  /* 0x0000f80b1a00e986 */ /* 0x0001e8000c101114 */
[----:B------:R0:W-:Y:S02]  /*eaf0*/  @!P0 STG.E.U8 desc[UR20][R26.64+0xf9], R5 ;  /* 0x0000f9051a008986 */ /* 0x0001e4000c101114 */
.L_x_297:
[----:B------:R-:W-:Y:S05]  /*eb00*/  BSYNC B0 ;  /* 0x0000000000007941 */ /* 0x000fea0003800000 */
.L_x_39:
[----:B------:R-:W2:Y:S01]  /*eb10*/  LDL.LU R22, [R1+0x7c] ;  /* 0x00007c0001167983 */ /* 0x000ea20000300800 */
[----:B0----5:R-:W-:Y:S01]  /*eb20*/  IMAD.U32 R3, RZ, RZ, UR12 ;  /* 0x0000000cff037e24 */ /* 0x021fe2000f8e00ff */
[----:B------:R-:W-:Y:S02]  /*eb30*/  ULDC.64 UR6, c[0x0][0x650] ;  /* 0x0001940000067ab9 */ /* 0x000fe40000000a00 */
[----:B------:R-:W3:Y:S01]  /*eb40*/  LDL.LU R19, [R1+0x80] ;  /* 0x0000800001137983 */ /* 0x000ee20000300800 */
[----:B------:R-:W-:Y:S01]  /*eb50*/  IMAD.U32 R0, RZ, RZ, UR16 ;  /* 0x00000010ff007e24 */ /* 0x000fe2000f8e00ff */
[----:B------:R0:W-:Y:S01]  /*eb60*/  SYNCS.ARRIVE.TRANS64.A1T0 RZ, [R3+UR28], RZ ;  /* 0x000000ff03ff79a7 */ /* 0x0001e2000810001c */
[----:B------:R-:W-:Y:S02]  /*eb70*/  IMAD.U32 R2, RZ, RZ, UR16 ;  /* 0x00000010ff027e24 */ /* 0x000fe4000f8e00ff */
[----:B------:R-:W-:Y:S02]  /*eb80*/  IMAD.MOV.U32 R4, RZ, RZ, -0x1 ;  /* 0xffffffffff047424 */ /* 0x000fe400078e00ff */
[----:B0-----:R-:W-:Y:S01]  /*eb90*/  IMAD.U32 R3, RZ, RZ, UR13 ;  /* 0x0000000dff037e24 */ /* 0x001fe2000f8e00ff */
[----:B---3--:R-:W-:-:S02]  /*eba0*/  LEA R19, P0, R0, R19, 0x1 ;  /* 0x0000001300137211 */ /* 0x008fc400078008ff */
[----:B------:R-:W-:Y:S02]  /*ebb0*/  PRMT R0, RZ, 0x7610, R0 ;  /* 0x00007610ff007816 */ /* 0x000fe40000000000 */
[----:B--2---:R-:W-:Y:S01]  /*ebc0*/  LEA.HI.X R22, R2, R22, R3, 0x1, P0 ;  /* 0x0000001602167211 */ /* 0x004fe200000f0c03 */
[----:B------:R-:W-:Y:S01]  /*ebd0*/  IMAD.MOV.U32 R2, RZ, RZ, -0x1 ;  /* 0xffffffffff027424 */ /* 0x000fe200078e00ff */
[----:B------:R0:W-:Y:S01]  /*ebe0*/  STL [R1+0x80], R19 ;  /* 0x0000801301007387 */ /* 0x0001e20000100800 */
[----:B------:R-:W-:Y:S01]  /*ebf0*/  IMAD.MOV.U32 R3, RZ, RZ, -0x1 ;  /* 0xffffffffff037424 */ /* 0x000fe200078e00ff */
[----:B------:R-:W-:Y:S02]  /*ec00*/  ISETP.GE.U32.AND P0, PT, R19, UR6, PT ;  /* 0x0000000613007c0c */ /* 0x000fe4000bf06070 */
[----:B------:R0:W-:Y:S02]  /*ec10*/  STL [R1+0x7c], R22 ;  /* 0x00007c1601007387 */ /* 0x0001e40000100800 */
[----:B------:R-:W-:-:S02]  /*ec20*/  ISETP.GE.U32.AND.EX P0, PT, R22, UR7, PT, P0 ;  /* 0x0000000716007c0c */ /* 0x000fc4000bf06100 */
[----:B------:R0:W-:Y:S04]  /*ec30*/  STL [R1+0x84], R4 ;  /* 0x0000840401007387 */ /* 0x0001e80000100800 */
[----:B------:R0:W-:Y:S04]  /*ec40*/  STL [R1+0x74], R2 ;  /* 0x0000740201007387 */ /* 0x0001e80000100800 */
[----:B------:R0:W-:Y:S03]  /*ec50*/  STL [R1+0x88], R3 ;  /* 0x0000880301007387 */ /* 0x0001e60000100800 */
[----:B------:R-:W-:Y:S05]  /*ec60*/  @P0 BRA `(.L_x_298) ;  /* 0x0000000400740947 */ /* 0x000fea0003800000 */
[----:B------:R-:W2:Y:S01]  /*ec70*/  S2R R14, SR_CTAID.X ;  /* 0x00000000000e7919 */ /* 0x000ea20000002500 */
[----:B------:R-:W3:Y:S01]  /*ec80*/  LDC.64 R8, c[0x0][0x628] ;  /* 0x00018a00ff087b82 */ /* 0x000ee20000000a00 */
[----:B------:R-:W-:Y:S01]  /*ec90*/  ULDC UR6, c[0x0][0x150] ;  /* 0x0000540000067ab9 */ /* 0x000fe20000000800 */
[----:B------:R-:W-:Y:S01]  /*eca0*/  IMAD.MOV.U32 R6, RZ, RZ, R19 ;  /* 0x000000ffff067224 */ /* 0x000fe200078e0013 */
[----:B------:R-:W0:Y:S01]  /*ecb0*/  S2R R16, SR_CTAID.Y ;  /* 0x0000000000107919 */ /* 0x000e220000002600 */
[----:B------:R-:W-:-:S04]  /*ecc0*/  IMAD.MOV.U32 R7, RZ, RZ, R22 ;  /* 0x000000ffff077224 */ /* 0x000fc800078e0016 */
[----:B------:R-:W0:Y:S08]  /*ecd0*/  LDC R17, c[0x0][0x144] ;  /* 0x00005100ff117b82 */ /* 0x000e300000000800 */
[----:B------:R-:W0:Y:S08]  /*ece0*/  LDC R10, c[0x0][0x630] ;  /* 0x00018c00ff0a7b82 */ /* 0x000e300000000800 */
[----:B------:R-:W0:Y:S01]  /*ecf0*/  LDC.64 R12, c[0x0][0x620] ;  /* 0x00018800ff0c7b82 */ /* 0x000e220000000a00 */
[----:B---3--:R-:W-:-:S04]  /*ed00*/  ISETP.NE.U32.AND P0, PT, R8, RZ, PT ;  /* 0x000000ff0800720c */ /* 0x008fc80003f05070 */
[----:B------:R-:W-:Y:S02]  /*ed10*/  ISETP.NE.AND.EX P0, PT, R9, RZ, PT, P0 ;  /* 0x000000ff0900720c */ /* 0x000fe40003f05300 */
[----:B--2---:R-:W-:-:S05]  /*ed20*/  I2FP.F32.U32 R0, R14 ;  /* 0x0000000e00007245 */ /* 0x004fca0000201000 */
[----:B------:R-:W-:-:S04]  /*ed30*/  FMUL R0, R0, UR6 ;  /* 0x0000000600007c20 */ /* 0x000fc80008400000 */
[----:B------:R2:W3:Y:S02]  /*ed40*/  F2I.U32.TRUNC.NTZ R15, R0 ;  /* 0x00000000000f7305 */ /* 0x0004e4000020f000 */
[----:B------:R-:W-:Y:S05]  /*ed50*/  @!P0 BRA `(.L_x_299) ;  /* 0x0000000000288947 */ /* 0x000fea0003800000 */
[----:B--2---:R-:W2:Y:S02]  /*ed60*/  LDC R0, c[0x0][0x634] ;  /* 0x00018d00ff007b82 */ /* 0x004ea40000000800 */
[----:B--2---:R-:W-:-:S05]  /*ed70*/  IADD3 R7, P0, R19, R0, RZ ;  /* 0x0000000013077210 */ /* 0x004fca0007f1e0ff */
[----:B------:R-:W-:-:S04]  /*ed80*/  IMAD.X R11, RZ, RZ, R22, P0 ;  /* 0x000000ffff0b7224 */ /* 0x000fc800000e0616 */
[----:B0-----:R-:W-:-:S04]  /*ed90*/  IMAD.WIDE.U32 R2, R11, R8, RZ ;  /* 0x000000080b027225 */ /* 0x001fc800078e00ff */
[----:B------:R-:W-:-:S04]  /*eda0*/  IMAD.WIDE.U32 R4, P0, R7, R9, R2 ;  /* 0x0000000907047225 */ /* 0x000fc80007800002 */
[----:B------:R-:W-:-:S04]  /*edb0*/  IMAD.WIDE.U32 R2, R7, R8, RZ ;  /* 0x0000000807027225 */ /* 0x000fc800078e00ff */
[----:B------:R-:W-:Y:S01]  /*edc0*/  IMAD.X R7, RZ, RZ, RZ, P0 ;  /* 0x000000ffff077224 */ /* 0x000fe200000e06ff */
[----:B------:R-:W-:Y:S01]  /*edd0*/  IADD3 RZ, P0, R3, R4, RZ ;  /* 0x0000000403ff7210 */ /* 0x000fe20007f1e0ff */
[----:B------:R-:W-:-:S04]  /*ede0*/  IMAD.MOV.U32 R6, RZ, RZ, R5 ;  /* 0x000000ffff067224 */ /* 0x000fc800078e0005 */
[----:B------:R-:W-:-:S08]  /*edf0*/  IMAD.WIDE.U32.X R6, R11, R9, R6, P0 ;  /* 0x000000090b067225 */ /* 0x000fd000000e0406 */
.L_x_299:
[-CC-:B0-----:R-:W-:Y:S01]  /*ee00*/  SHF.R.U64 R11, R6, R10.reuse, R7.reuse ;  /* 0x0000000a060b7219 */ /* 0x181fe20000001207 */
[----:B------:R-:W0:Y:S01]  /*ee10*/  LDC.64 R20, c[0x0][0x640] ;  /* 0x00019000ff147b82 */ /* 0x000e220000000a00 */
[----:B--2---:R-:W-:Y:S01]  /*ee20*/  SHF.R.U32.HI R0, RZ, R10, R7 ;  /* 0x0000000aff007219 */ /* 0x004fe20000011607 */
[----:B------:R-:W-:Y:S01]  /*ee30*/  IMAD.MOV.U32 R2, RZ, RZ, R19 ;  /* 0x000000ffff027224 */ /* 0x000fe200078e0013 */
[----:B------:R-:W-:Y:S01]  /*ee40*/  IADD3 R5, P0, RZ, -R11, RZ ;  /* 0x8000000bff057210 */ /* 0x000fe20007f1e0ff */
[----:B---3--:R-:W-:Y:S01]  /*ee50*/  IMAD.MOV R15, RZ, RZ, -R15 ;  /* 0x000000ffff0f7224 */ /* 0x008fe200078e0a0f */
[----:B------:R-:W-:Y:S01]  /*ee60*/  ULDC UR6, c[0x0][0x154] ;  /* 0x0000550000067ab9 */ /* 0x000fe20000000800 */
[----:B------:R-:W-:Y:S02]  /*ee70*/  IMAD.MOV.U32 R7, RZ, RZ, 0x1 ;  /* 0x00000001ff077424 */ /* 0x000fe400078e00ff */
[----:B------:R-:W2:Y:S01]  /*ee80*/  LDC R4, c[0x0][0x618] ;  /* 0x00018600ff047b82 */ /* 0x000ea20000000800 */
[----:B------:R-:W-:-:S02]  /*ee90*/  IMAD.X R3, RZ, RZ, ~R0, P0 ;  /* 0x000000ffff037224 */ /* 0x000fc400000e0e00 */
[----:B------:R-:W-:Y:S02]  /*eea0*/  IMAD R17, R17, R15, R14 ;  /* 0x0000000f11117224 */ /* 0x000fe400078e020e */
[-C--:B------:R-:W-:Y:S02]  /*eeb0*/  IMAD R0, R3, R12.reuse, RZ ;  /* 0x0000000c03007224 */ /* 0x080fe400078e02ff */
[----:B------:R-:W-:Y:S01]  /*eec0*/  IMAD.MOV.U32 R3, RZ, RZ, R22 ;  /* 0x000000ffff037224 */ /* 0x000fe200078e0016 */
[----:B------:R-:W3:Y:S01]  /*eed0*/  LDC R6, c[0x0][0x608] ;  /* 0x00018200ff067b82 */ /* 0x000ee20000000800 */
[----:B------:R-:W-:-:S04]  /*eee0*/  IMAD.WIDE.U32 R2, R5, R12, R2 ;  /* 0x0000000c05027225 */ /* 0x000fc800078e0002 */
[----:B------:R-:W-:-:S03]  /*eef0*/  IMAD R5, R5, R13, R0 ;  /* 0x0000000d05057224 */ /* 0x000fc600078e0200 */
[----:B------:R-:W5:Y:S01]  /*ef00*/  LDC R18, c[0x0][0x658] ;  /* 0x00019600ff127b82 */ /* 0x000f620000000800 */
[----:B------:R-:W-:Y:S01]  /*ef10*/  I2FP.F32.U32 R0, R16 ;  /* 0x0000001000007245 */ /* 0x000fe20000201000 */
[----:B------:R-:W-:Y:S01]  /*ef20*/  IMAD.IADD R3, R3, 0x1, R5 ;  /* 0x0000000103037824 */ /* 0x000fe200078e0205 */
[----:B0-----:R-:W-:Y:S01]  /*ef30*/  ISETP.NE.U32.AND P0, PT, R20, RZ, PT ;  /* 0x000000ff1400720c */ /* 0x001fe20003f05070 */
[----:B------:R-:W-:Y:S02]  /*ef40*/  IMAD.MOV.U32 R5, RZ, RZ, -0x1 ;  /* 0xffffffffff057424 */ /* 0x000fe400078e00ff */
[----:B------:R-:W-:Y:S02]  /*ef50*/  FMUL R0, R0, UR6 ;  /* 0x0000000600007c20 */ /* 0x000fe40008400000 */
[----:B------:R-:W0:Y:S01]  /*ef60*/  LDC R15, c[0x0][0x148] ;  /* 0x00005200ff0f7b82 */ /* 0x000e220000000800 */
[----:B--2---:R-:W-:Y:S01]  /*ef70*/  SHF.R.U64 R10, R2, R4, R3 ;  /* 0x00000004020a7219 */ /* 0x004fe20000001203 */
[----:B------:R2:W0:Y:S01]  /*ef80*/  F2I.U32.TRUNC.NTZ R13, R0 ;  /* 0x00000000000d7305 */ /* 0x000422000020f000 */
[----:B------:R-:W-:-:S02]  /*ef90*/  ISETP.NE.AND.EX P0, PT, R21, RZ, PT, P0 ;  /* 0x000000ff1500720c */ /* 0x000fc40003f05300 */
[----:B------:R-:W-:-:S03]  /*efa0*/  SHF.R.U32.HI R3, RZ, R4, R3 ;  /* 0x00000004ff037219 */ /* 0x000fc60000011603 */
[----:B------:R-:W0:Y:S01]  /*efb0*/  LDC R14, c[0x0][0x600] ;  /* 0x00018000ff0e7b82 */ /* 0x000e220000000800 */
[-CC-:B---3--:R-:W-:Y:S02]  /*efc0*/  SHF.R.U64 R8, R10, R6.reuse, R3.reuse ;  /* 0x000000060a087219 */ /* 0x188fe40000001203 */
[----:B------:R-:W-:-:S05]  /*efd0*/  SHF.R.U32.HI R3, RZ, R6, R3 ;  /* 0x00000006ff037219 */ /* 0x000fca0000011603 */
[----:B------:R-:W3:Y:S01]  /*efe0*/  LDC R22, c[0x0][0x648] ;  /* 0x00019200ff167b82 */ /* 0x000ee20000000800 */
[-CC-:B-----5:R-:W-:Y:S02]  /*eff0*/  SHF.R.U64 R12, R8, R18.reuse, R3.reuse ;  /* 0x00000012080c7219 */ /* 0x1a0fe40000001203 */
[-C--:B------:R-:W-:Y:S02]  /*f000*/  SHF.L.U32 R5, R5, R18.reuse, RZ ;  /* 0x0000001205057219 */ /* 0x080fe400000006ff */
[-C--:B------:R-:W-:Y:S01]  /*f010*/  SHF.R.U32.HI R3, RZ, R18.reuse, R3 ;  /* 0x00000012ff037219 */ /* 0x080fe20000011603 */
[----:B------:R-:W-:Y:S01]  /*f020*/  IMAD.MOV.U32 R2, RZ, RZ, R12 ;  /* 0x000000ffff027224 */ /* 0x000fe200078e000c */
[----:B------:R-:W-:Y:S01]  /*f030*/  SHF.L.U32 R18, R7, R18, RZ ;  /* 0x0000001207127219 */ /* 0x000fe200000006ff */
[----:B------:R-:W0:Y:S01]  /*f040*/  LDC R23, c[0x0][0x638] ;  /* 0x00018e00ff177b82 */ /* 0x000e220000000800 */
[----:B------:R-:W-:-:S07]  /*f050*/  LOP3.LUT R19, RZ, R5, RZ, 0x33, !PT ;  /* 0x00000005ff137212 */ /* 0x000fce00078e33ff */
[----:B------:R-:W0:Y:S01]  /*f060*/  LDC R24, c[0x0][0x610] ;  /* 0x00018400ff187b82 */ /* 0x000e220000000800 */
[----:B--2---:R-:W-:Y:S05]  /*f070*/  @!P0 BRA `(.L_x_300) ;  /* 0x0000000000288947 */ /* 0x004fea0003800000 */
        /* <DEDUP_REMOVED lines=10> */
.L_x_300:
[----:B---3--:R-:W-:Y:S01]  /*f120*/  SHF.R.U64 R0, R2, R22, R3 ;  /* 0x0000001602007219 */ /* 0x008fe20000001203 */
[----:B0-----:R-:W-:Y:S01]  /*f130*/  VIADD R7, R14, 0xffffffff ;  /* 0xffffffff0e077836 */ /* 0x001fe20000000000 */
[----:B------:R-:W-:Y:S01]  /*f140*/  LOP3.LUT R5, R8, R19, RZ, 0xc0, !PT ;  /* 0x0000001308057212 */ /* 0x000fe200078ec0ff */
[----:B------:R-:W-:Y:S02]  /*f150*/  IMAD.MOV R13, RZ, RZ, -R13 ;  /* 0x000000ffff0d7224 */ /* 0x000fe400078e0a0d */
[----:B------:R-:W-:Y:S02]  /*f160*/  IMAD.MOV R3, RZ, RZ, -R0 ;  /* 0x000000ffff037224 */ /* 0x000fe400078e0a00 */
[----:B------:R-:W-:Y:S01]  /*f170*/  IMAD R2, R18, R0, R5 ;  /* 0x0000000012027224 */ /* 0x000fe200078e0205 */
[----:B------:R-:W-:Y:S01]  /*f180*/  LOP3.LUT R5, R10, R7, RZ, 0xc0, !PT ;  /* 0x000000070a057212 */ /* 0x000fe200078ec0ff */
[----:B------:R-:W-:Y:S02]  /*f190*/  @P2 IMAD R17, R15, R13, R16 ;  /* 0x0000000d0f112224 */ /* 0x000fe400078e0210 */
[----:B------:R-:W-:-:S02]  /*f1a0*/  IMAD R0, R3, R23, R12 ;  /* 0x0000001703007224 */ /* 0x000fc400078e020c */
[----:B------:R-:W-:Y:S02]  /*f1b0*/  IMAD.MOV.U32 R4, RZ, RZ, 0x1 ;  /* 0x00000001ff047424 */ /* 0x000fe400078e00ff */
[----:B------:R-:W-:Y:S02]  /*f1c0*/  IMAD R2, R2, R24, R17 ;  /* 0x0000001802027224 */ /* 0x000fe400078e0211 */
[----:B------:R-:W-:Y:S01]  /*f1d0*/  IMAD R3, R0, R14, R5 ;  /* 0x0000000e00037224 */ /* 0x000fe200078e0205 */
[----:B------:R-:W-:-:S04]  /*f1e0*/  PRMT R0, R4, 0x7610, R0 ;  /* 0x0000761004007816 */ /* 0x000fc80000000000 */
[----:B------:R-:W-:Y:S02]  /*f1f0*/  SEL R4, R3, R2, !P2 ;  /* 0x0000000203047207 */ /* 0x000fe40005000000 */
[----:B------:R-:W-:-:S03]  /*f200*/  SEL R2, R2, R3, !P2 ;  /* 0x0000000302027207 */ /* 0x000fc60005000000 */
[----:B------:R2:W-:Y:S04]  /*f210*/  STL [R1+0x88], R4 ;  /* 0x0000880401007387 */ /* 0x0005e80000100800 */
[----:B------:R2:W-:Y:S04]  /*f220*/  STL [R1+0x74], R11 ;  /* 0x0000740b01007387 */ /* 0x0005e80000100800 */
[----:B------:R2:W-:Y:S02]  /*f230*/  STL [R1+0x84], R2 ;  /* 0x0000840201007387 */ /* 0x0005e40000100800 */
.L_x_298:
[----:B------:R-:W-:Y:S01]  /*f240*/  LOP3.LUT P0, RZ, R0, 0xff, RZ, 0xc0, !PT ;  /* 0x000000ff00ff7812 */ /* 0x000fe2000780c0ff */
[----:B------:R-:W-:-:S12]  /*f250*/  ULOP3.LUT UR27, UR27, 0x1, URZ, 0x3c, !UPT ;  /* 0x000000011b1b7892 */ /* 0x000fd8000f8e3c3f */
[----:B------:R-:W-:Y:S05]  /*f260*/  @P0 BRA `(.L_x_301) ;  /* 0xffffff2400600947 */ /* 0x000fea000383ffff */
[----:B------:R-:W-:Y:S05]  /*f270*/  EXIT ;  /* 0x000000000000794d */ /* 0x000fea0003800000 */
.L_x_17:
[----:B------:R-:W-:-:S08]  /*f280*/  ISETP.NE.AND P0, PT, RZ, UR6, PT ;  /* 0x00000006ff007c0c */ /* 0x000fd0000bf05270 */
[----:B0123--:R-:W0:-:S00]  /*f290*/  USETMAXREG.DEALLOC.CTAPOOL 0x28 ;  /* 0x00000028000079c8 */ /* 0x00fe0000080e0500 */
[----:B------:R-:W-:Y:S05]  /*f2a0*/  @P0 EXIT ;  /* 0x000000000000094d */ /* 0x000fea0003800000 */
[----:B0-----:R-:W-:Y:S01]  /*f2b0*/  LOP3.LUT P0, RZ, R0, 0xff, RZ, 0xc0, !PT ;  /* 0x000000ff00ff7812 */ /* 0x001fe2000780c0ff */
[----:B------:R-:W-:Y:S02]  /*f2c0*/  IMAD.MOV.U32 R0, RZ, RZ, 0x1 ;  /* 0x00000001ff007424 */ /* 0x000fe400078e00ff */
[----:B------:R-:W-:-:S10]  /*f2d0*/  IMAD.MOV.U32 R8, RZ, RZ, RZ ;  /* 0x000000ffff087224 */ /* 0x000fd400078e00ff */
[----:B------:R-:W-:Y:S05]  /*f2e0*/  @!P0 BRA `(.L_x_302) ;  /* 0x0000000c00988947 */ /* 0x000fea0003800000 */
[----:B------:R-:W0:Y:S01]  /*f2f0*/  S2UR UR5, SR_CgaCtaId ;  /* 0x00000000000579c3 */ /* 0x000e220000008800 */
[----:B------:R-:W-:Y:S01]  /*f300*/  UMOV UR7, 0x1 ;  /* 0x0000000100077882 */ /* 0x000fe20000000000 */
[----:B------:R-:W-:Y:S01]  /*f310*/  LOP3.LUT P0, RZ, R3, 0x1f, RZ, 0xc0, !PT ;  /* 0x0000001f03ff7812 */ /* 0x000fe2000780c0ff */
[----:B------:R-:W-:Y:S01]  /*f320*/  ULDC UR19, c[0x0][0x658] ;  /* 0x0001960000137ab9 */ /* 0x000fe20000000800 */
[----:B------:R-:W-:Y:S01]  /*f330*/  UMOV UR6, 0xffffffff ;  /* 0xffffffff00067882 */ /* 0x000fe20000000000 */
[----:B------:R-:W-:Y:S01]  /*f340*/  BSSY B0, `(.L_x_302) ;  /* 0x00000e0000007945 */ /* 0x000fe20003800000 */
[----:B------:R-:W-:Y:S01]  /*f350*/  USHF.L.U32 UR6, UR6, UR19, URZ ;  /* 0x0000001306067299 */ /* 0x000fe2000800063f */
[C---:B------:R-:W-:Y:S01]  /*f360*/  ISETP.NE.AND P3, PT, R2.reuse, RZ, PT ;  /* 0x000000ff0200720c */ /* 0x040fe20003f65270 */
[----:B------:R-:W-:Y:S01]  /*f370*/  IMAD.MOV.U32 R9, RZ, RZ, 0x1 ;  /* 0x00000001ff097424 */ /* 0x000fe200078e00ff */
[----:B------:R-:W-:Y:S01]  /*f380*/  ISETP.NE.OR P0, PT, R2, RZ, !P0 ;  /* 0x000000ff0200720c */ /* 0x000fe20004705670 */
[----:B------:R-:W-:Y:S01]  /*f390*/  IMAD.MOV.U32 R0, RZ, RZ, 0x1 ;  /* 0x00000001ff007424 */ /* 0x000fe200078e00ff */
[----:B------:R-:W-:Y:S01]  /*f3a0*/  ULDC UR18, c[0x0][0x600] ;  /* 0x0001800000127ab9 */ /* 0x000fe20000000800 */
[----:B------:R-:W-:Y:S01]  /*f3b0*/  IMAD.MOV.U32 R8, RZ, RZ, RZ ;  /* 0x000000ffff087224 */ /* 0x000fe200078e00ff */
[----:B------:R-:W-:Y:S01]  /*f3c0*/  UMOV UR24, 0x5 ;  /* 0x0000000500187882 */ /* 0x000fe20000000000 */
[----:B------:R-:W-:-:S02]  /*f3d0*/  UIADD3 UR35, UR14, 0x1, URZ ;  /* 0x000000010e237890 */ /* 0x000fc4000fffe03f */
[----:B------:R-:W-:Y:S02]  /*f3e0*/  ULOP3.LUT UR34, UR15, 0x2, URZ, 0xfc, !UPT ;  /* 0x000000020f227892 */ /* 0x000fe4000f8efc3f */
[----:B------:R-:W-:Y:S02]  /*f3f0*/  UIADD3 UR18, UR18, -0x1, URZ ;  /* 0xffffffff12127890 */ /* 0x000fe4000fffe03f */
[----:B------:R-:W-:Y:S02]  /*f400*/  USHF.L.U32 UR19, UR7, UR19, URZ ;  /* 0x0000001307137299 */ /* 0x000fe4000800063f */
[----:B------:R-:W-:Y:S02]  /*f410*/  ULOP3.LUT UR22, URZ, UR6, URZ, 0x33, !UPT ;  /* 0x000000063f167292 */ /* 0x000fe4000f8e333f */
[----:B0-----:R-:W-:Y:S02]  /*f420*/  ULOP3.LUT UR4, UR5, 0x1, URZ, 0xc0, !UPT ;  /* 0x0000000105047892 */ /* 0x001fe4000f8ec03f */
[----:B------:R-:W-:-:S02]  /*f430*/  USHF.R.U32.HI UR29, URZ, 0x1, UR5 ;  /* 0x000000013f1d7899 */ /* 0x000fc40008011605 */
[----:B------:R-:W-:Y:S02]  /*f440*/  USHF.L.U32 UR20, UR5, 0x7, URZ ;  /* 0x0000000705147899 */ /* 0x000fe4000800063f */
[----:B------:R-:W-:Y:S02]  /*f450*/  USHF.L.U32 UR21, UR5, 0xe, URZ ;  /* 0x0000000e05157899 */ /* 0x000fe4000800063f */
[----:B------:R-:W-:Y:S02]  /*f460*/  ULOP3.LUT UR5, UR5, 0xfffffffe, URZ, 0xc0, !UPT ;  /* 0xfffffffe05057892 */ /* 0x000fe4000f8ec03f */
[----:B------:R-:W-:Y:S02]  /*f470*/  UISETP.GT.U32.AND UP0, UPT, UR4, 0xffff, UPT ;  /* 0x0000ffff0400788c */ /* 0x000fe4000bf04070 */
[----:B------:R-:W-:Y:S02]  /*f480*/  USHF.L.U32 UR23, UR7, UR5, URZ ;  /* 0x0000000507177299 */ /* 0x000fe4000800063f */
[----:B------:R-:W-:-:S02]  /*f490*/  ULOP3.LUT UR5, UR5, 0x1, URZ, 0xfc, !UPT ;  /* 0x0000000105057892 */ /* 0x000fc4000f8efc3f */
[----:B------:R-:W-:Y:S02]  /*f4a0*/  USEL UR4, UR4, 0xffff, !UP0 ;  /* 0x0000ffff04047887 */ /* 0x000fe4000c000000 */
[----:B------:R-:W-:Y:S02]  /*f4b0*/  USHF.L.U32 UR5, UR7, UR5, URZ ;  /* 0x0000000507057299 */ /* 0x000fe4000800063f */
[----:B------:R-:W-:Y:S02]  /*f4c0*/  ULOP3.LUT UR4, UR4, 0xffff, URZ, 0xc0, !UPT ;  /* 0x0000ffff04047892 */ /* 0x000fe4000f8ec03f */
[----:B------:R-:W-:Y:S02]  /*f4d0*/  ULOP3.LUT UR20, UR20, 0x80, URZ, 0xc0, !UPT ;  /* 0x0000008014147892 */ /* 0x000fe4000f8ec03f */
[----:B------:R-:W-:Y:S02]  /*f4e0*/  ULOP3.LUT UR21, UR21, 0x4000, URZ, 0xc0, !UPT ;  /* 0x0000400015157892 */ /* 0x000fe4000f8ec03f */
[----:B------:R-:W-:-:S02]  /*f4f0*/  ULOP3.LUT UR23, UR23, UR5, URZ, 0xfc, !UPT ;  /* 0x0000000517177292 */ /* 0x000fc4000f8efc3f */
[----:B------:R-:W-:Y:S01]  /*f500*/  USHF.L.U32 UR24, UR24, UR4, URZ ;  /* 0x0000000418187299 */ /* 0x000fe2000800063f */
[----:B------:R-:W-:-:S11]  /*f510*/  ULDC.64 UR30, c[0x0][0x198] ;  /* 0x00006600001e7ab9 */ /* 0x000fd60000000a00 */
.L_x_314:
[----:B------:R-:W-:-:S03]  /*f520*/  UMOV UR4, 0xffffffff ;  /* 0xffffffff00047882 */ /* 0x000fc60000000000 */
[----:B01----:R-:W-:Y:S05]  /*f530*/  BRA.DIV UR4, `(.L_x_303) ;  /* 0x0000001204547947 */ /* 0x003fea000b800000 */
[----:B------:R-:W-:-:S13]  /*f540*/  ELECT P1, URZ, PT ;  /* 0x00000000003f782f */ /* 0x000fda0003820000 */
.L_x_328:
[----:B------:R-:W0:Y:S01]  /*f550*/  LDC R2, c[0x0][0x28c] ;  /* 0x0000a300ff027b82 */ /* 0x000e220000000800 */
[----:B------:R-:W-:Y:S01]  /*f560*/  BSSY B1, `(.L_x_304) ;  /* 0x0000040000017945 */ /* 0x000fe20003800000 */
[----:B0-----:R-:W-:-:S13]  /*f570*/  ISETP.LT.OR P1, PT, R2, 0x1, !P1 ;  /* 0x000000010200780c */ /* 0x001fda0004f21670 */
[----:B------:R-:W-:Y:S05]  /*f580*/  @P1 BRA `(.L_x_305) ;  /* 0x0000000000f41947 */ /* 0x000fea0003800000 */
[----:B------:R-:W2:Y:S04]  /*f590*/  LDL.LU R4, [R1+0x88] ;  /* 0x0000880001047983 */ /* 0x000ea80000300800 */
[----:B------:R-:W3:Y:S01]  /*f5a0*/  LDL.LU R3, [R1+0x84] ;  /* 0x0000840001037983 */ /* 0x000ee20000300800 */
[----:B------:R-:W-:Y:S02]  /*f5b0*/  IMAD.MOV.U32 R12, RZ, RZ, RZ ;  /* 0x000000ffff0c7224 */ /* 0x000fe400078e00ff */
[----:B------:R-:W-:Y:S02]  /*f5c0*/  IMAD.U32 R13, RZ, RZ, UR35 ;  /* 0x00000023ff0d7e24 */ /* 0x000fe4000f8e00ff */
[----:B------:R-:W-:Y:S01]  /*f5d0*/  IMAD.MOV.U32 R2, RZ, RZ, R0 ;  /* 0x000000ffff027224 */ /* 0x000fe200078e0000 */
[----:B--2---:R-:W-:-:S02]  /*f5e0*/  LEA R6, R4, UR20, 0x8 ;  /* 0x0000001404067c11 */ /* 0x004fc4000f8e40ff */
[----:B---3--:R-:W-:Y:S01]  /*f5f0*/  LEA R4, R3, UR29, 0x1 ;  /* 0x0000001d03047c11 */ /* 0x008fe2000f8e08ff */
[----:B------:R-:W-:-:S04]  /*f600*/  IMAD.MOV.U32 R3, RZ, RZ, R8 ;  /* 0x000000ffff037224 */ /* 0x000fc800078e0008 */
[----:B------:R-:W-:-:S07]  /*f610*/  IMAD.SHL.U32 R7, R4, 0x20, RZ ;  /* 0x0000002004077824 */ /* 0x000fce00078e00ff */
.L_x_309:
[----:B------:R-:W0:Y:S01]  /*f620*/  S2R R5, SR_CgaCtaId ;  /* 0x0000000000057919 */ /* 0x000e220000008800 */
[----:B------:R-:W-:-:S04]  /*f630*/  MOV R4, 0x400 ;  /* 0x0000040000047802 */ /* 0x000fc80000000f00 */
[----:B0-----:R-:W-:Y:S02]  /*f640*/  LEA R10, R5, R4, 0x18 ;  /* 0x00000004050a7211 */ /* 0x001fe400078ec0ff */
[----:B------:R-:W-:Y:S01]  /*f650*/  SHF.L.U32 R4, R2, 0x1f, RZ ;  /* 0x0000001f02047819 */ /* 0x000fe200000006ff */
[----:B------:R-:W0:Y:S02]  /*f660*/  @!P3 LDC R5, c[0x0][0x500] ;  /* 0x00014000ff05bb82 */ /* 0x000e240000000800 */
[----:B------:R-:W-:-:S04]  /*f670*/  IMAD R11, R3, 0x8, R10 ;  /* 0x00000008030b7824 */ /* 0x000fc800078e020a */
[----:B------:R-:W1:Y:S02]  /*f680*/  SYNCS.PHASECHK.TRANS64.TRYWAIT P1, [R11+URZ+0x28], R4 ;  /* 0x000028040b0075a7 */ /* 0x000e64000802017f */
[----:B-1----:R-:W-:Y:S05]  /*f690*/  @!P1 BRA `(.L_x_306) ;  /* 0x00000010001c9947 */ /* 0x002fea0003800000 */
.L_x_329:
[----:B------:R-:W-:Y:S01]  /*f6a0*/  UPRMT UR4, UR34, 0x9910, URZ ;  /* 0x0000991022047896 */ /* 0x000fe2000800003f */
[----:B0-----:R0:W-:Y:S03]  /*f6b0*/  @!P3 SYNCS.ARRIVE.TRANS64 RZ, [R11+URZ], R5 ;  /* 0x000000050bffb9a7 */ /* 0x0011e6000800003f */
[----:B------:R-:W-:-:S06]  /*f6c0*/  UISETP.NE.AND UP0, UPT, UR4, 0x2, UPT ;  /* 0x000000020400788c */ /* 0x000fcc000bf05270 */
[----:B------:R-:W-:-:S13]  /*f6d0*/  PLOP3.LUT P1, PT, PT, PT, UP0, 0x80, 0x0 ;  /* 0x000000000000781c */ /* 0x000fda0003f2f008 */
[----:B0-----:R-:W-:Y:S05]  /*f6e0*/  @P1 BRA `(.L_x_307) ;  /* 0x0000000000041947 */ /* 0x001fea0003800000 */
[----:B------:R-:W-:Y:S01]  /*f6f0*/  BPT.TRAP 0x1 ;  /* 0x000000040000795c */ /* 0x000fe20000300000 */
.L_x_307:
[----:B------:R-:W-:Y:S05]  /*f700*/  @P0 BRA `(.L_x_308) ;  /* 0x0000000000040947 */ /* 0x000fea0003800000 */
[----:B------:R-:W-:Y:S01]  /*f710*/  BPT.TRAP 0x1 ;  /* 0x000000040000795c */ /* 0x000fe20000300000 */
.L_x_308:
[----:B------:R-:W2:Y:S01]  /*f720*/  LDL R5, [R1+0x74] ;  /* 0x0000740001057983 */ /* 0x000ea20000100800 */
[----:B-1----:R-:W-:Y:S01]  /*f730*/  LEA R4, R3, UR29, 0x1 ;  /* 0x0000001d03047c11 */ /* 0x002fe2000f8e08ff */
[----:B------:R-:W-:Y:S01]  /*f740*/  VIADD R13, R13, 0xffffffff ;  /* 0xffffffff0d0d7836 */ /* 0x000fe20000000000 */
[----:B------:R-:W-:Y:S01]  /*f750*/  R2UR UR8, R3 ;  /* 0x00000000030872ca */ /* 0x000fe200000e0000 */
[----:B------:R-:W-:Y:S01]  /*f760*/  UIADD3 UR4, UP0, UR30, 0xf0, URZ ;  /* 0x000000f01e047890 */ /* 0x000fe2000ff1e03f */
[----:B------:R-:W-:Y:S01]  /*f770*/  R2UR UR27, R10 ;  /* 0x000000000a1b72ca */ /* 0x000fe200000e0000 */
[----:B------:R-:W-:Y:S01]  /*f780*/  IMAD.U32 R4, R4, 0x1000, R10 ;  /* 0x0000100004047824 */ /* 0x000fe200078e000a */
[----:B------:R-:W-:Y:S01]  /*f790*/  R2UR UR9, R11 ;  /* 0x000000000b0972ca */ /* 0x000fe200000e0000 */
[----:B------:R-:W-:Y:S01]  /*f7a0*/  UIADD3 UR32, UP1, UR30, 0x1f0, URZ ;  /* 0x000001f01e207890 */ /* 0x000fe2000ff3e03f */
[----:B------:R-:W-:Y:S01]  /*f7b0*/  R2UR UR11, R7 ;  /* 0x00000000070b72ca */ /* 0x000fe200000e0000 */
[----:B------:R-:W-:Y:S01]  /*f7c0*/  UPRMT UR25, URZ, 0x5410, UR24 ;  /* 0x000054103f197896 */ /* 0x000fe20008000018 */
[----:B------:R-:W-:Y:S01]  /*f7d0*/  R2UR UR5, R4 ;  /* 0x00000000040572ca */ /* 0x000fe200000e0000 */
[----:B------:R-:W-:Y:S01]  /*f7e0*/  VIADD R3, R3, 0x1 ;  /* 0x0000000103037836 */ /* 0x000fe20000000000 */
[----:B------:R-:W-:Y:S01]  /*f7f0*/  R2UR UR10, R12 ;  /* 0x000000000c0a72ca */ /* 0x000fe200000e0000 */
[----:B------:R-:W-:Y:S01]  /*f800*/  UPRMT UR36, URZ, 0x5410, UR23 ;  /* 0x000054103f247896 */ /* 0x000fe20008000017 */
[----:B------:R-:W-:Y:S01]  /*f810*/  R2UR UR28, R6 ;  /* 0x00000000061c72ca */ /* 0x000fe200000e0000 */
[----:B------:R-:W-:Y:S01]  /*f820*/  ULEA UR8, UR8, UR21, 0xf ;  /* 0x0000001508087291 */ /* 0x000fe2000f8e783f */
[----:B------:R-:W-:Y:S01]  /*f830*/  ISETP.GT.AND P4, PT, R13, 0x1, PT ;  /* 0x000000010d00780c */ /* 0x000fe20003f84270 */
[----:B------:R-:W-:Y:S01]  /*f840*/  UIADD3.X UR33, URZ, UR31, URZ, UP1, !UPT ;  /* 0x0000001f3f217290 */ /* 0x000fe20008ffe43f */
[C---:B------:R-:W-:Y:S01]  /*f850*/  ISETP.NE.AND P1, PT, R3.reuse, 0x5, PT ;  /* 0x000000050300780c */ /* 0x040fe20003f25270 */
[----:B------:R-:W-:Y:S01]  /*f860*/  UIADD3 UR27, UR27, 0xa180, UR8 ;  /* 0x0000a1801b1b7890 */ /* 0x000fe2000fffe008 */
[----:B------:R-:W-:Y:S01]  /*f870*/  VIADD R12, R12, 0x80 ;  /* 0x000000800c0c7836 */ /* 0x000fe20000000000 */
[----:B------:R-:W-:Y:S01]  /*f880*/  UMOV UR6, 0x0 ;  /* 0x0000000000067882 */ /* 0x000fe20000000000 */
[----:B------:R-:W-:Y:S01]  /*f890*/  UMOV UR7, 0x10000000 ;  /* 0x1000000000077882 */ /* 0x000fe20000000000 */
[----:B------:R-:W-:Y:S01]  /*f8a0*/  UIADD3 UR26, UR5, 0x180, URZ ;  /* 0x00000180051a7890 */ /* 0x000fe2000fffe03f */
[----:B------:R-:W-:Y:S01]  /*f8b0*/  SEL R3, R3, RZ, P1 ;  /* 0x000000ff03037207 */ /* 0x000fe20000800000 */
[----:B------:R-:W-:-:S05]  /*f8c0*/  UIADD3.X UR5, URZ, UR31, URZ, UP0, !UPT ;  /* 0x0000001f3f057290 */ /* 0x000fca00087fe43f */
[----:B------:R-:W-:Y:S01]  /*f8d0*/  UMOV UR8, UR26 ;  /* 0x0000001a00087c82 */ /* 0x000fe20008000000 */
[----:B--2---:R-:W-:Y:S02]  /*f8e0*/  R2UR UR12, R5 ;  /* 0x00000000050c72ca */ /* 0x004fe400000e0000 */
[----:B------:R-:W-:-:S04]  /*f8f0*/  SEL R5, RZ, 0x1, P1 ;  /* 0x00000001ff057807 */ /* 0x000fc80000800000 */
[----:B------:R-:W-:-:S07]  /*f900*/  LOP3.LUT R2, R2, R5, RZ, 0x3c, !PT ;  /* 0x0000000502027212 */ /* 0x000fce00078e3cff */
[----:B------:R0:W-:Y:S02]  /*f910*/  UTMALDG.3D.MULTICAST [UR8], [UR4], UR25, desc[UR6] ;  /* 0x00000608040073b4 */ /* 0x0001e40008011819 */
[----:B0-----:R-:W-:Y:S01]  /*f920*/  UMOV UR8, UR27 ;  /* 0x0000001b00087c82 */ /* 0x001fe20008000000 */
[----:B------:R-:W-:Y:S02]  /*f930*/  UMOV UR11, UR28 ;  /* 0x0000001c000b7c82 */ /* 0x000fe40008000000 */
[----:B------:R0:W-:Y:S02]  /*f940*/  UTMALDG.3D.MULTICAST [UR8], [UR32], UR36, desc[UR6] ;  /* 0x00000608200073b4 */ /* 0x0001e40008011824 */
[----:B0-----:R-:W-:Y:S05]  /*f950*/  @P4 BRA `(.L_x_309) ;  /* 0xfffffffc00304947 */ /* 0x001fea000383ffff */
.L_x_305:
[----:B------:R-:W-:Y:S05]  /*f960*/  BSYNC B1 ;  /* 0x0000000000017941 */ /* 0x000fea0003800000 */
.L_x_304:
[----:B------:R-:W2:Y:S01]  /*f970*/  LDL.LU R15, [R1+0x7c] ;  /* 0x00007c00010f7983 */ /* 0x000ea20000300800 */
[----:B------:R-:W-:Y:S01]  /*f980*/  LOP3.LUT P5, RZ, R9, 0xff, RZ, 0xc0, !PT ;  /* 0x000000ff09ff7812 */ /* 0x000fe200078ac0ff */
[----:B------:R-:W-:Y:S01]  /*f990*/  VIADD R8, R8, UR14 ;  /* 0x0000000e08087c36 */ /* 0x000fe20008000000 */
[----:B------:R-:W-:Y:S01]  /*f9a0*/  UISETP.GE.U32.AND UP0, UPT, UR14, 0x5, UPT ;  /* 0x000000050e00788c */ /* 0x000fe2000bf06070 */
[----:B------:R-:W3:Y:S01]  /*f9b0*/  LDL.LU R14, [R1+0x80] ;  /* 0x00008000010e7983 */ /* 0x000ee20000300800 */
[----:B------:R-:W-:Y:S01]  /*f9c0*/  IMAD.U32 R5, RZ, RZ, UR14 ;  /* 0x0000000eff057e24 */ /* 0x000fe2000f8e00ff */
[----:B------:R-:W-:Y:S01]  /*f9d0*/  ULDC.64 UR4, c[0x0][0x650] ;  /* 0x0001940000047ab9 */ /* 0x000fe20000000a00 */
[----:B------:R-:W-:Y:S01]  /*f9e0*/  ISETP.GT.U32.AND P1, PT, R8, 0x4, PT ;  /* 0x000000040800780c */ /* 0x000fe20003f24070 */
[----:B------:R-:W-:Y:S01]  /*f9f0*/  BSSY B1, `(.L_x_310) ;  /* 0x0000072000017945 */ /* 0x000fe20003800000 */
[----:B------:R-:W-:Y:S02]  /*fa00*/  PLOP3.LUT P4, PT, PT, PT, UP0, 0x80, 0x0 ;  /* 0x000000000000781c */ /* 0x000fe40003f8f008 */
[----:B------:R-:W-:-:S02]  /*fa10*/  ISETP.LT.U32.AND P1, PT, R5, 0x5, P1 ;  /* 0x000000050500780c */ /* 0x000fc40000f21070 */
[----:B------:R-:W-:Y:S01]  /*fa20*/  PRMT R9, RZ, 0x7610, R9 ;  /* 0x00007610ff097816 */ /* 0x000fe20000000009 */
[----:B------:R-:W0:Y:S01]  /*fa30*/  @P5 S2R R3, SR_CgaCtaId ;  /* 0x0000000000035919 */ /* 0x000e220000008800 */
[----:B------:R-:W-:-:S04]  /*fa40*/  @P5 MOV R2, 0x400 ;  /* 0x0000040000025802 */ /* 0x000fc80000000f00 */
[----:B0-----:R-:W-:Y:S01]  /*fa50*/  @P5 LEA R4, R3, R2, 0x18 ;  /* 0x0000000203045211 */ /* 0x001fe200078ec0ff */
[----:B------:R-:W-:-:S03]  /*fa60*/  IMAD.WIDE.U32 R2, R8, -0x33333333, RZ ;  /* 0xcccccccd08027825 */ /* 0x000fc600078e00ff */
[----:B------:R0:W-:Y:S02]  /*fa70*/  @P5 SYNCS.ARRIVE.TRANS64.A1T0 RZ, [R4+URZ+0x88], RZ ;  /* 0x000088ff04ff59a7 */ /* 0x0001e4000810003f */
[----:B------:R-:W-:Y:S02]  /*fa80*/  SHF.R.U32.HI R5, RZ, 0x2, R3 ;  /* 0x00000002ff057819 */ /* 0x000fe40000011603 */
[----:B------:R-:W-:Y:S02]  /*fa90*/  SEL R3, RZ, 0x1, !P1 ;  /* 0x00000001ff037807 */ /* 0x000fe40004800000 */
[----:B------:R-:W-:Y:S01]  /*faa0*/  PRMT R2, RZ, 0x7610, R2 ;  /* 0x00007610ff027816 */ /* 0x000fe20000000002 */
[----:B------:R-:W-:Y:S01]  /*fab0*/  IMAD R8, R5, -0x5, R8 ;  /* 0xfffffffb05087824 */ /* 0x000fe200078e0208 */
[----:B------:R-:W-:Y:S01]  /*fac0*/  LOP3.LUT R0, R0, R3, RZ, 0x3c, !PT ;  /* 0x0000000300007212 */ /* 0x000fe200078e3cff */
[----:B0-----:R-:W-:Y:S02]  /*fad0*/  IMAD.MOV.U32 R4, RZ, RZ, -0x1 ;  /* 0xffffffffff047424 */ /* 0x001fe400078e00ff */
[----:B------:R-:W-:Y:S01]  /*fae0*/  IMAD.MOV.U32 R3, RZ, RZ, -0x1 ;  /* 0xffffffffff037424 */ /* 0x000fe200078e00ff */
[----:B------:R-:W-:Y:S01]  /*faf0*/  @P4 LOP3.LUT R0, R0, 0x1, R5, 0x78, !PT ;  /* 0x0000000100004812 */ /* 0x000fe200078e7805 */
[----:B------:R-:W-:Y:S01]  /*fb00*/  IMAD.MOV.U32 R5, RZ, RZ, -0x1 ;  /* 0xffffffffff057424 */ /* 0x000fe200078e00ff */
[----:B---3--:R-:W-:-:S04]  /*fb10*/  IADD3 R14, P5, R14, UR16, RZ ;  /* 0x000000100e0e7c10 */ /* 0x008fc8000ffbe0ff */
[----:B--2---:R-:W-:Y:S01]  /*fb20*/  IADD3.X R15, R15, UR13, RZ, P5, !PT ;  /* 0x0000000d0f0f7c10 */ /* 0x004fe2000affe4ff */
[----:B------:R0:W-:Y:S01]  /*fb30*/  STL [R1+0x80], R14 ;  /* 0x0000800e01007387 */ /* 0x0001e20000100800 */
[----:B------:R-:W-:-:S03]  /*fb40*/  ISETP.GE.U32.AND P1, PT, R14, UR4, PT ;  /* 0x000000040e007c0c */ /* 0x000fc6000bf26070 */
[----:B------:R0:W-:Y:S01]  /*fb50*/  STL [R1+0x7c], R15 ;  /* 0x00007c0f01007387 */ /* 0x0001e20000100800 */
[----:B------:R-:W-:-:S03]  /*fb60*/  ISETP.GE.U32.AND.EX P1, PT, R15, UR5, PT, P1 ;  /* 0x000000050f007c0c */ /* 0x000fc6000bf26110 */
[----:B------:R0:W-:Y:S04]  /*fb70*/  STL [R1+0x84], R5 ;  /* 0x0000840501007387 */ /* 0x0001e80000100800 */
[----:B------:R0:W-:Y:S04]  /*fb80*/  STL [R1+0x88], R4 ;  /* 0x0000880401007387 */ /* 0x0001e80000100800 */
[----:B------:R0:W-:Y:S02]  /*fb90*/  STL [R1+0x74], R3 ;  /* 0x0000740301007387 */ /* 0x0001e40000100800 */
[----:B------:R-:W-:Y:S05]  /*fba0*/  @P1 BRA `(.L_x_311) ;  /* 0x0000000400581947 */ /* 0x000fea0003800000 */
[----:B------:R-:W-:Y:S01]  /*fbb0*/  ULDC.64 UR4, c[0x0][0x628] ;  /* 0x00018a0000047ab9 */ /* 0x000fe20000000a00 */
[----:B------:R-:W1:Y:S01]  /*fbc0*/  S2R R12, SR_CTAID.X ;  /* 0x00000000000c7919 */ /* 0x000e620000002500 */
[----:B------:R-:W-:Y:S01]  /*fbd0*/  ISETP.NE.U32.AND P1, PT, RZ, UR4, PT ;  /* 0x00000004ff007c0c */ /* 0x000fe2000bf25070 */
[----:B------:R-:W-:Y:S01]  /*fbe0*/  ULDC UR7, c[0x0][0x630] ;  /* 0x00018c0000077ab9 */ /* 0x000fe20000000800 */
[----:B------:R-:W-:Y:S01]  /*fbf0*/  IMAD.MOV.U32 R2, RZ, RZ, R14 ;  /* 0x000000ffff027224 */ /* 0x000fe200078e000e */
[----:B------:R-:W2:Y:S01]  /*fc00*/  S2R R10, SR_CTAID.Y ;  /* 0x00000000000a7919 */ /* 0x000ea20000002600 */
[----:B------:R-:W-:Y:S01]  /*fc10*/  ISETP.NE.AND.EX P1, PT, RZ, UR5, PT, P1 ;  /* 0x00000005ff007c0c */ /* 0x000fe2000bf25310 */
[----:B0-----:R-:W-:-:S12]  /*fc20*/  IMAD.MOV.U32 R3, RZ, RZ, R15 ;  /* 0x000000ffff037224 */ /* 0x001fd800078e000f */
[----:B------:R-:W-:Y:S05]  /*fc30*/  @!P1 BRA `(.L_x_312) ;  /* 0x0000000000289947 */ /* 0x000fea0003800000 */
[----:B------:R-:W-:Y:S02]  /*fc40*/  ULDC UR6, c[0x0][0x634] ;  /* 0x00018d0000067ab9 */ /* 0x000fe40000000800 */
[----:B------:R-:W-:-:S05]  /*fc50*/  IADD3 R7, P1, R14, UR6, RZ ;  /* 0x000000060e077c10 */ /* 0x000fca000ff3e0ff */
[----:B------:R-:W-:-:S04]  /*fc60*/  IMAD.X R11, RZ, RZ, R15, P1 ;  /* 0x000000ffff0b7224 */ /* 0x000fc800008e060f */
[----:B------:R-:W-:-:S04]  /*fc70*/  IMAD.WIDE.U32 R4, R11, UR4, RZ ;  /* 0x000000040b047c25 */ /* 0x000fc8000f8e00ff */
[----:B------:R-:W-:-:S04]  /*fc80*/  IMAD.WIDE.U32 R4, P1, R7, UR5, R4 ;  /* 0x0000000507047c25 */ /* 0x000fc8000f820004 */
[----:B------:R-:W-:-:S04]  /*fc90*/  IMAD.WIDE.U32 R6, R7, UR4, RZ ;  /* 0x0000000407067c25 */ /* 0x000fc8000f8e00ff */
[----:B------:R-:W-:Y:S01]  /*fca0*/  IMAD.X R3, RZ, RZ, RZ, P1 ;  /* 0x000000ffff037224 */ /* 0x000fe200008e06ff */
[----:B------:R-:W-:Y:S01]  /*fcb0*/  IADD3 RZ, P1, R7, R4, RZ ;  /* 0x0000000407ff7210 */ /* 0x000fe20007f3e0ff */
[----:B------:R-:W-:-:S04]  /*fcc0*/  IMAD.MOV.U32 R2, RZ, RZ, R5 ;  /* 0x000000ffff027224 */ /* 0x000fc800078e0005 */
[----:B------:R-:W-:-:S08]  /*fcd0*/  IMAD.WIDE.U32.X R2, R11, UR5, R2, P1 ;  /* 0x000000050b027c25 */ /* 0x000fd000088e0402 */
.L_x_312:
[--C-:B------:R-:W-:Y:S01]  /*fce0*/  SHF.R.U64 R11, R2, UR7, R3.reuse ;  /* 0x00000007020b7c19 */ /* 0x100fe20008001203 */
[----:B------:R-:W-:Y:S01]  /*fcf0*/  ULDC.64 UR4, c[0x0][0x620] ;  /* 0x0001880000047ab9 */ /* 0x000fe20000000a00 */
[----:B------:R-:W-:Y:S01]  /*fd00*/  SHF.R.U32.HI R2, RZ, UR7, R3 ;  /* 0x00000007ff027c19 */ /* 0x000fe20008011603 */
[----:B------:R-:W-:Y:S01]  /*fd10*/  IMAD.MOV.U32 R3, RZ, RZ, R15 ;  /* 0x000000ffff037224 */ /* 0x000fe200078e000f */
[----:B------:R-:W-:Y:S01]  /*fd20*/  IADD3 R5, P1, RZ, -R11, RZ ;  /* 0x8000000bff057210 */ /* 0x000fe20007f3e0ff */
[----:B------:R-:W0:Y:S01]  /*fd30*/  LDC R7, c[0x0][0x144] ;  /* 0x00005100ff077b82 */ /* 0x000e220000000800 */
[----:B-1----:R-:W-:Y:S01]  /*fd40*/  I2FP.F32.U32 R6, R12 ;  /* 0x0000000c00067245 */ /* 0x002fe20000201000 */
[----:B------:R-:W-:Y:S01]  /*fd50*/  ULDC.64 UR8, c[0x0][0x640] ;  /* 0x0001900000087ab9 */ /* 0x000fe20000000a00 */
[----:B------:R-:W-:Y:S01]  /*fd60*/  ULDC UR6, c[0x0][0x608] ;  /* 0x0001820000067ab9 */ /* 0x000fe20000000800 */
[----:B------:R-:W-:Y:S01]  /*fd70*/  IMAD.X R2, RZ, RZ, ~R2, P1 ;  /* 0x000000ffff027224 */ /* 0x000fe200008e0e02 */
[----:B------:R-:W-:-:S03]  /*fd80*/  ISETP.NE.U32.AND P1, PT, RZ, UR8, PT ;  /* 0x00000008ff007c0c */ /* 0x000fc6000bf25070 */
[----:B------:R-:W-:Y:S01]  /*fd90*/  IMAD R4, R2, UR4, RZ ;  /* 0x0000000402047c24 */ /* 0x000fe2000f8e02ff */
[----:B------:R-:W1:Y:S01]  /*fda0*/  LDC R15, c[0x0][0x148] ;  /* 0x00005200ff0f7b82 */ /* 0x000e620000000800 */
[----:B------:R-:W-:Y:S01]  /*fdb0*/  IMAD.MOV.U32 R2, RZ, RZ, R14 ;  /* 0x000000ffff027224 */ /* 0x000fe200078e000e */
[----:B------:R-:W-:-:S03]  /*fdc0*/  ISETP.NE.AND.EX P1, PT, RZ, UR9, PT, P1 ;  /* 0x00000009ff007c0c */ /* 0x000fc6000bf25310 */
[----:B------:R-:W-:Y:S01]  /*fdd0*/  IMAD.WIDE.U32 R2, R5, UR4, R2 ;  /* 0x0000000405027c25 */ /* 0x000fe2000f8e0002 */
[----:B------:R-:W-:-:S03]  /*fde0*/  ULDC UR4, c[0x0][0x150] ;  /* 0x0000540000047ab9 */ /* 0x000fc60000000800 */
[----:B------:R-:W-:Y:S01]  /*fdf0*/  FMUL R6, R6, UR4 ;  /* 0x0000000406067c20 */ /* 0x000fe20008400000 */
[----:B------:R-:W-:Y:S01]  /*fe00*/  IMAD R5, R5, UR5, R4 ;  /* 0x0000000505057c24 */ /* 0x000fe2000f8e0204 */
[----:B------:R-:W-:Y:S01]  /*fe10*/  ULDC UR4, c[0x0][0x618] ;  /* 0x0001860000047ab9 */ /* 0x000fe20000000800 */
[----:B------:R-:W-:Y:S02]  /*fe20*/  ULDC UR5, c[0x0][0x154] ;  /* 0x0000550000057ab9 */ /* 0x000fe40000000800 */
[----:B------:R-:W-:Y:S01]  /*fe30*/  IMAD.IADD R3, R3, 0x1, R5 ;  /* 0x0000000103037824 */ /* 0x000fe200078e0205 */
[----:B------:R-:W3:Y:S04]  /*fe40*/  F2I.U32.TRUNC.NTZ R6, R6 ;  /* 0x0000000600067305 */ /* 0x000ee8000020f000 */
[----:B------:R-:W-:-:S02]  /*fe50*/  SHF.R.U64 R13, R2, UR4, R3 ;  /* 0x00000004020d7c19 */ /* 0x000fc40008001203 */
[----:B--2---:R-:W-:-:S05]  /*fe60*/  I2FP.F32.U32 R2, R10 ;  /* 0x0000000a00027245 */ /* 0x004fca0000201000 */
[----:B------:R-:W-:Y:S01]  /*fe70*/  FMUL R4, R2, UR5 ;  /* 0x0000000502047c20 */ /* 0x000fe20008400000 */
[----:B------:R-:W-:Y:S01]  /*fe80*/  SHF.R.U32.HI R2, RZ, UR4, R3 ;  /* 0x00000004ff027c19 */ /* 0x000fe20008011603 */
[----:B------:R-:W-:Y:S02]  /*fe90*/  ULDC UR4, c[0x0][0x658] ;  /* 0x0001960000047ab9 */ /* 0x000fe40000000800 */
[----:B------:R2:W4:Y:S01]  /*fea0*/  F2I.U32.TRUNC.NTZ R18, R4 ;  /* 0x0000000400127305 */ /* 0x000522000020f000 */
[----:B------:R-:W-:Y:S01]  /*feb0*/  SHF.R.U64 R16, R13, UR6, R2 ;  /* 0x000000060d107c19 */ /* 0x000fe20008001202 */
[----:B---3--:R-:W-:Y:S01]  /*fec0*/  IMAD.MOV R6, RZ, RZ, -R6 ;  /* 0x000000ffff067224 */ /* 0x008fe200078e0a06 */
[----:B------:R-:W-:-:S03]  /*fed0*/  SHF.R.U32.HI R3, RZ, UR6, R2 ;  /* 0x00000006ff037c19 */ /* 0x000fc60008011602 */
[----:B0-----:R-:W-:Y:S01]  /*fee0*/  IMAD R12, R7, R6, R12 ;  /* 0x00000006070c7224 */ /* 0x001fe200078e020c */
[--C-:B------:R-:W-:Y:S02]  /*fef0*/  SHF.R.U64 R14, R16, UR4, R3.reuse ;  /* 0x00000004100e7c19 */ /* 0x100fe40008001203 */
[----:B------:R-:W-:-:S03]  /*ff00*/  SHF.R.U32.HI R3, RZ, UR4, R3 ;  /* 0x00000004ff037c19 */ /* 0x000fc60008011603 */
[----:B------:R-:W-:Y:S01]  /*ff10*/  IMAD.MOV.U32 R2, RZ, RZ, R14 ;  /* 0x000000ffff027224 */ /* 0x000fe200078e000e */
[----:B--2-4-:R-:W-:Y:S06]  /*ff20*/  @!P1 BRA `(.L_x_313) ;  /* 0x0000000000289947 */ /* 0x014fec0003800000 */
        /* <DEDUP_REMOVED lines=10> */
.L_x_313:
[----:B------:R-:W-:Y:S01]  /*ffd0*/  ULDC UR4, c[0x0][0x648] ;  /* 0x0001920000047ab9 */ /* 0x000fe20000000800 */
[----:B------:R-:W-:Y:S01]  /*ffe0*/  IMAD.MOV R18, RZ, RZ, -R18 ;  /* 0x000000ffff127224 */ /* 0x000fe200078e0a12 */
[----:B------:R-:W-:Y:S01]  /*fff0*/  SHF.R.U64 R3, R2, UR4, R3 ;  /* 0x0000000402037c19 */ /* 0x000fe20008001203 */
[----:B------:R-:W-:Y:S01]  /*10000*/  ULDC UR4, c[0x0][0x638] ;  /* 0x00018e0000047ab9 */ /* 0x000fe20000000800 */
[----:B------:R-:W-:Y:S01]  /*10010*/  LOP3.LUT R2, R16, UR22, RZ, 0xc0, !PT ;  /* 0x0000001610027c12 */ /* 0x000fe2000f8ec0ff */
[----:B-1----:R-:W-:Y:S01]  /*10020*/  @P2 IMAD R12, R15, R18, R10 ;  /* 0x000000120f0c2224 */ /* 0x002fe200078e020a */
[----:B------:R-:W-:Y:S01]  /*10030*/  LOP3.LUT R13, R13, UR18, RZ, 0xc0, !PT ;  /* 0x000000120d0d7c12 */ /* 0x000fe2000f8ec0ff */
[----:B------:R-:W-:Y:S01]  /*10040*/  IMAD.MOV R5, RZ, RZ, -R3 ;  /* 0x000000ffff057224 */ /* 0x000fe200078e0a03 */
[----:B------:R-:W-:Y:S01]  /*10050*/  ULDC UR5, c[0x0][0x610] ;  /* 0x0001840000057ab9 */ /* 0x000fe20000000800 */
[----:B------:R-:W-:Y:S02]  /*10060*/  IMAD R3, R3, UR19, R2 ;  /* 0x0000001303037c24 */ /* 0x000fe4000f8e0202 */
[----:B------:R-:W-:Y:S01]  /*10070*/  IMAD R14, R5, UR4, R14 ;  /* 0x00000004050e7c24 */ /* 0x000fe2000f8e020e */
[----:B------:R-:W-:Y:S01]  /*10080*/  ULDC UR4, c[0x0][0x600] ;  /* 0x0001800000047ab9 */ /* 0x000fe20000000800 */
[----:B------:R-:W-:-:S02]  /*10090*/  IMAD R3, R3, UR5, R12 ;  /* 0x0000000503037c24 */ /* 0x000fc4000f8e020c */
[----:B------:R-:W-:Y:S02]  /*100a0*/  IMAD R14, R14, UR4, R13 ;  /* 0x000000040e0e7c24 */ /* 0x000fe4000f8e020d */
[----:B------:R-:W-:-:S03]  /*100b0*/  IMAD.MOV.U32 R2, RZ, RZ, 0x1 ;  /* 0x00000001ff027424 */ /* 0x000fc600078e00ff */
[----:B------:R-:W-:Y:S02]  /*100c0*/  SEL R4, R14, R3, !P2 ;  /* 0x000000030e047207 */ /* 0x000fe40005000000 */
[----:B------:R-:W-:-:S03]  /*100d0*/  SEL R3, R3, R14, !P2 ;  /* 0x0000000e03037207 */ /* 0x000fc60005000000 */
[----:B------:R1:W-:Y:S04]  /*100e0*/  STL [R1+0x88], R4 ;  /* 0x0000880401007387 */ /* 0x0003e80000100800 */
[----:B------:R1:W-:Y:S04]  /*100f0*/  STL [R1+0x74], R11 ;  /* 0x0000740b01007387 */ /* 0x0003e80000100800 */
[----:B------:R1:W-:Y:S02]  /*10100*/  STL [R1+0x84], R3 ;  /* 0x0000840301007387 */ /* 0x0003e40000100800 */
.L_x_311:
[----:B------:R-:W-:Y:S05]  /*10110*/  BSYNC B1 ;  /* 0x0000000000017941 */ /* 0x000fea0003800000 */
.L_x_310:
[----:B------:R-:W-:-:S13]  /*10120*/  LOP3.LUT P1, RZ, R2, 0xff, RZ, 0xc0, !PT ;  /* 0x000000ff02ff7812 */ /* 0x000fda000782c0ff */
[----:B------:R-:W-:Y:S05]  /*10130*/  @P1 BRA `(.L_x_314) ;  /* 0xfffffff000f81947 */ /* 0x000fea000383ffff */
[----:B------:R-:W-:Y:S05]  /*10140*/  BSYNC B0 ;  /* 0x0000000000007941 */ /* 0x000fea0003800000 */
.L_x_302:
[----:B------:R-:W-:-:S03]  /*10150*/  UMOV UR4, 0xffffffff ;  /* 0xffffffff00047882 */ /* 0x000fc60000000000 */
[----:B------:R-:W-:Y:S05]  /*10160*/  BRA.DIV UR4, `(.L_x_315) ;  /* 0x00000006047c7947 */ /* 0x000fea000b800000 */
[----:B------:R-:W-:-:S13]  /*10170*/  ELECT P0, URZ, PT ;  /* 0x00000000003f782f */ /* 0x000fda0003800000 */
.L_x_332:
[----:B------:R-:W-:Y:S04]  /*10180*/  BSSY B0, `(.L_x_316) ;  /* 0x0000035000007945 */ /* 0x000fe80003800000 */
[----:B------:R-:W-:Y:S05]  /*10190*/  @!P0 BRA `(.L_x_317) ;  /* 0x0000000000cc8947 */ /* 0x000fea0003800000 */
[----:B------:R-:W-:-:S04]  /*101a0*/  ULOP3.LUT UR4, UR15, 0x2, URZ, 0xfc, !UPT ;  /* 0x000000020f047892 */ /* 0x000fc8000f8efc3f */
[----:B------:R-:W-:-:S06]  /*101b0*/  UISETP.NE.AND UP0, UPT, UR4, 0x3, UPT ;  /* 0x000000030400788c */ /* 0x000fcc000bf05270 */
[----:B------:R-:W-:-:S13]  /*101c0*/  PLOP3.LUT P0, PT, PT, PT, UP0, 0x80, 0x0 ;  /* 0x000000000000781c */ /* 0x000fda0003f0f008 */
[----:B------:R-:W-:Y:S05]  /*101d0*/  @!P0 BRA `(.L_x_318) ;  /* 0x0000000000048947 */ /* 0x000fea0003800000 */
[----:B------:R-:W-:Y:S01]  /*101e0*/  BPT.TRAP 0x1 ;  /* 0x000000040000795c */ /* 0x000fe20000300000 */
.L_x_318:
[----:B01----:R-:W0:Y:S01]  /*101f0*/  S2R R3, SR_CgaCtaId ;  /* 0x0000000000037919 */ /* 0x003e220000008800 */
[----:B------:R-:W-:-:S04]  /*10200*/  MOV R2, 0x400 ;  /* 0x0000040000027802 */ /* 0x000fc80000000f00 */
[----:B0-----:R-:W-:Y:S02]  /*10210*/  LEA R3, R3, R2, 0x18 ;  /* 0x0000000203037211 */ /* 0x001fe400078ec0ff */
[----:B------:R-:W-:-:S03]  /*10220*/  SHF.L.U32 R2, R0, 0x1f, RZ ;  /* 0x0000001f00027819 */ /* 0x000fc600000006ff */
[----:B------:R-:W-:-:S04]  /*10230*/  VIADD R3, R3, 0x28 ;  /* 0x0000002803037836 */ /* 0x000fc80000000000 */
[C---:B------:R-:W-:Y:S02]  /*10240*/  IMAD R7, R8.reuse, 0x8, R3 ;  /* 0x0000000808077824 */ /* 0x040fe400078e0203 */
[----:B------:R-:W-:Y:S02]  /*10250*/  VIADD R8, R8, 0x1 ;  /* 0x0000000108087836 */ /* 0x000fe40000000000 */
[----:B------:R-:W0:Y:S03]  /*10260*/  SYNCS.PHASECHK.TRANS64.TRYWAIT P0, [R7+URZ], R2 ;  /* 0x00000002070075a7 */ /* 0x000e26000800017f */
[----:B------:R-:W-:-:S04]  /*10270*/  ISETP.NE.AND P1, PT, R8, 0x5, PT ;  /* 0x000000050800780c */ /* 0x000fc80003f25270 */
[----:B------:R-:W-:Y:S02]  /*10280*/  SEL R5, RZ, 0x1, P1 ;  /* 0x00000001ff057807 */ /* 0x000fe40000800000 */
[----:B------:R-:W-:Y:S02]  /*10290*/  SEL R8, R8, RZ, P1 ;  /* 0x000000ff08087207 */ /* 0x000fe40000800000 */
[----:B------:R-:W-:-:S03]  /*102a0*/  LOP3.LUT R5, R0, R5, RZ, 0x3c, !PT ;  /* 0x0000000500057212 */ /* 0x000fc600078e3cff */
[----:B------:R-:W-:Y:S01]  /*102b0*/  IMAD R9, R8, 0x8, R3 ;  /* 0x0000000808097824 */ /* 0x000fe200078e0203 */
[----:B------:R-:W-:Y:S01]  /*102c0*/  SHF.L.U32 R4, R5, 0x1f, RZ ;  /* 0x0000001f05047819 */ /* 0x000fe200000006ff */
[----:B0-----:R-:W-:Y:S06]  /*102d0*/  @!P0 BRA `(.L_x_319) ;  /* 0x0000000400448947 */ /* 0x001fec0003800000 */
.L_x_333:
[----:B------:R-:W1:Y:S01]  /*102e0*/  SYNCS.PHASECHK.TRANS64.TRYWAIT P0, [R9+URZ], R4 ;  /* 0x00000004090075a7 */ /* 0x000e62000800017f */
[----:B------:R-:W-:-:S05]  /*102f0*/  VIADD R0, R8, 0x1 ;  /* 0x0000000108007836 */ /* 0x000fca0000000000 */
[----:B------:R-:W-:-:S04]  /*10300*/  ISETP.NE.AND P1, PT, R0, 0x5, PT ;  /* 0x000000050000780c */ /* 0x000fc80003f25270 */
[----:B0-----:R-:W-:Y:S02]  /*10310*/  SEL R2, RZ, 0x1, P1 ;  /* 0x00000001ff027807 */ /* 0x001fe40000800000 */
[----:B------:R-:W-:Y:S02]  /*10320*/  SEL R0, R0, RZ, P1 ;  /* 0x000000ff00007207 */ /* 0x000fe40000800000 */
[----:B------:R-:W-:-:S03]  /*10330*/  LOP3.LUT R7, R5, R2, RZ, 0x3c, !PT ;  /* 0x0000000205077212 */ /* 0x000fc600078e3cff */
[----:B------:R-:W-:Y:S01]  /*10340*/  IMAD R6, R0, 0x8, R3 ;  /* 0x0000000800067824 */ /* 0x000fe200078e0203 */
[----:B------:R-:W-:Y:S01]  /*10350*/  SHF.L.U32 R5, R7, 0x1f, RZ ;  /* 0x0000001f07057819 */ /* 0x000fe200000006ff */
[----:B-1----:R-:W-:Y:S06]  /*10360*/  @!P0 BRA `(.L_x_320) ;  /* 0x0000000400348947 */ /* 0x002fec0003800000 */
.L_x_334:
[----:B------:R-:W1:Y:S01]  /*10370*/  SYNCS.PHASECHK.TRANS64.TRYWAIT P0, [R6+URZ], R5 ;  /* 0x00000005060075a7 */ /* 0x000e62000800017f */
[----:B------:R-:W-:-:S05]  /*10380*/  VIADD R0, R0, 0x1 ;  /* 0x0000000100007836 */ /* 0x000fca0000000000 */
[----:B------:R-:W-:-:S04]  /*10390*/  ISETP.NE.AND P1, PT, R0, 0x5, PT ;  /* 0x000000050000780c */ /* 0x000fc80003f25270 */
[----:B------:R-:W-:Y:S02]  /*103a0*/  SEL R2, RZ, 0x1, P1 ;  /* 0x00000001ff027807 */ /* 0x000fe40000800000 */
[----:B------:R-:W-:Y:S02]  /*103b0*/  SEL R0, R0, RZ, P1 ;  /* 0x000000ff00007207 */ /* 0x000fe40000800000 */
[----:B------:R-:W-:-:S03]  /*103c0*/  LOP3.LUT R7, R7, R2, RZ, 0x3c, !PT ;  /* 0x0000000207077212 */ /* 0x000fc600078e3cff */
[----:B0-----:R-:W-:Y:S01]  /*103d0*/  IMAD R9, R0, 0x8, R3 ;  /* 0x0000000800097824 */ /* 0x001fe200078e0203 */
[----:B------:R-:W-:Y:S01]  /*103e0*/  SHF.L.U32 R4, R7, 0x1f, RZ ;  /* 0x0000001f07047819 */ /* 0x000fe200000006ff */
[----:B-1----:R-:W-:Y:S06]  /*103f0*/  @!P0 BRA `(.L_x_321) ;  /* 0x0000000400248947 */ /* 0x002fec0003800000 */
.L_x_335:
[----:B------:R-:W1:Y:S01]  /*10400*/  SYNCS.PHASECHK.TRANS64.TRYWAIT P0, [R9+URZ], R4 ;  /* 0x00000004090075a7 */ /* 0x000e62000800017f */
[----:B------:R-:W-:-:S05]  /*10410*/  VIADD R0, R0, 0x1 ;  /* 0x0000000100007836 */ /* 0x000fca0000000000 */
[----:B------:R-:W-:-:S04]  /*10420*/  ISETP.NE.AND P1, PT, R0, 0x5, PT ;  /* 0x000000050000780c */ /* 0x000fc80003f25270 */
[----:B------:R-:W-:Y:S02]  /*10430*/  SEL R2, RZ, 0x1, P1 ;  /* 0x00000001ff027807 */ /* 0x000fe40000800000 */
[----:B------:R-:W-:Y:S02]  /*10440*/  SEL R0, R0, RZ, P1 ;  /* 0x000000ff00007207 */ /* 0x000fe40000800000 */
[----:B------:R-:W-:Y:S01]  /*10450*/  LOP3.LUT R2, R7, R2, RZ, 0x3c, !PT ;  /* 0x0000000207027212 */ /* 0x000fe200078e3cff */
[----:B-1----:R-:W-:Y:S06]  /*10460*/  @!P0 BRA `(.L_x_322) ;  /* 0x00000004001c8947 */ /* 0x002fec0003800000 */
.L_x_336:
[----:B------:R-:W-:Y:S01]  /*10470*/  IMAD R3, R0, 0x8, R3 ;  /* 0x0000000800037824 */ /* 0x000fe200078e0203 */
[----:B------:R-:W-:-:S07]  /*10480*/  SHF.L.U32 R0, R2, 0x1f, RZ ;  /* 0x0000001f02007819 */ /* 0x000fce00000006ff */
.L_x_323:
[----:B--2---:R2:W3:Y:S02]  /*10490*/  SYNCS.PHASECHK.TRANS64.TRYWAIT P0, [R3+URZ], R0 ;  /* 0x00000000030075a7 */ /* 0x0044e4000800017f */
[----:B---3--:R-:W-:Y:S05]  /*104a0*/  @!P0 NANOSLEEP.SYNCS 0x989680 ;  /* 0x009896800000895d */ /* 0x008fea0003900000 */
[----:B------:R-:W3:Y:S02]  /*104b0*/  @!P0 SYNCS.PHASECHK.TRANS64 P0, [R3+URZ], R0 ;  /* 0x00000000030085a7 */ /* 0x000ee4000800007f */
[----:B---3--:R-:W-:Y:S05]  /*104c0*/  @!P0 BRA `(.L_x_323) ;  /* 0xfffffffc00f08947 */ /* 0x008fea000383ffff */
.L_x_317:
[----:B------:R-:W-:Y:S05]  /*104d0*/  BSYNC B0 ;  /* 0x0000000000007941 */ /* 0x000fea0003800000 */
.L_x_316:
[----:B------:R-:W-:Y:S05]  /*104e0*/  EXIT ;  /* 0x000000000000794d */ /* 0x000fea0003800000 */
.L_x_19:
[----:B--2---:R-:W-:-:S04]  /*104f0*/  IMAD.U32 R3, RZ, RZ, UR18 ;  /* 0x00000012ff037e24 */ /* 0x004fc8000f8e00ff */
[----:B------:R2:W3:Y:S03]  /*10500*/  SYNCS.PHASECHK.TRANS64.TRYWAIT P0, [R3+URZ+-0x8], R0 ;  /* 0xfffff800030075a7 */ /* 0x0004e6000800017f */
[----:B---3--:R-:W-:Y:S05]  /*10510*/  @!P0 NANOSLEEP.SYNCS 0x989680 ;  /* 0x009896800000895d */ /* 0x008fea0003900000 */
[----:B------:R-:W3:Y:S02]  /*10520*/  @!P0 SYNCS.PHASECHK.TRANS64 P0, [R3+URZ+-0x8], R0 ;  /* 0xfffff800030085a7 */ /* 0x000ee4000800007f */
[----:B---3--:R-:W-:Y:S05]  /*10530*/  @!P0 BRA `(.L_x_19) ;  /* 0xfffffffc00ec8947 */ /* 0x008fea000383ffff */
[----:B------:R-:W-:Y:S05]  /*10540*/  BRA `(.L_x_324) ;  /* 0xffffff1000c87947 */ /* 0x000fea000383ffff */
.L_x_24:
[----:B-1----:R-:W-:-:S04]  /*10550*/  IMAD.U32 R3, RZ, RZ, UR6 ;  /* 0x00000006ff037e24 */ /* 0x002fc8000f8e00ff */
[----:B------:R1:W2:Y:S03]  /*10560*/  SYNCS.PHASECHK.TRANS64.TRYWAIT P0, [R3+URZ], R0 ;  /* 0x00000000030075a7 */ /* 0x0002a6000800017f */
[----:B--2---:R-:W-:Y:S05]  /*10570*/  @!P0 NANOSLEEP.SYNCS 0x989680 ;  /* 0x009896800000895d */ /* 0x004fea0003900000 */
[----:B------:R-:W2:Y:S02]  /*10580*/  @!P0 SYNCS.PHASECHK.TRANS64 P0, [R3+URZ], R0 ;  /* 0x00000000030085a7 */ /* 0x000ea4000800007f */
[----:B--2---:R-:W-:Y:S05]  /*10590*/  @!P0 BRA `(.L_x_24) ;  /* 0xfffffffc00ec8947 */ /* 0x004fea000383ffff */
[----:B------:R-:W-:Y:S05]  /*105a0*/  BRA `(.L_x_23) ;  /* 0xffffff1c00307947 */ /* 0x000fea000383ffff */
.L_x_30:
[----:B-----5:R2:W-:Y:S02]  /*105b0*/  STL [R1+0xa0], R0 ;  /* 0x0000a00001007387 */ /* 0x0205e40000100800 */
[----:B--2---:R-:W-:-:S04]  /*105c0*/  IMAD.U32 R0, RZ, RZ, UR9 ;  /* 0x00000009ff007e24 */ /* 0x004fc8000f8e00ff */
[----:B------:R2:W3:Y:S03]  /*105d0*/  SYNCS.PHASECHK.TRANS64.TRYWAIT P0, [R0+URZ], R229 ;  /* 0x000000e5000075a7 */ /* 0x0004e6000800017f */
[----:B---3--:R-:W-:Y:S05]  /*105e0*/  @!P0 NANOSLEEP.SYNCS 0x989680 ;  /* 0x009896800000895d */ /* 0x008fea0003900000 */
[----:B------:R2:W3:Y:S02]  /*105f0*/  @!P0 SYNCS.PHASECHK.TRANS64 P0, [R0+URZ], R229 ;  /* 0x000000e5000085a7 */ /* 0x0004e4000800007f */
[----:B--2---:R2:W5:Y:S02]  /*10600*/  LDL.LU R0, [R1+0xa0] ;  /* 0x0000a00001007983 */ /* 0x0045640000300800 */
[----:B--23--:R-:W-:Y:S05]  /*10610*/  @!P0 BRA `(.L_x_30) ;  /* 0xfffffffc00e48947 */ /* 0x00cfea000383ffff */
[----:B------:R-:W-:Y:S05]  /*10620*/  BRA `(.L_x_29) ;  /* 0xffffff2c00c87947 */ /* 0x000fea000383ffff */
.L_x_38:
[----:B---3--:R-:W-:-:S04]  /*10630*/  IMAD.U32 R25, RZ, RZ, UR18 ;  /* 0x00000012ff197e24 */ /* 0x008fc8000f8e00ff */
[----:B------:R3:W4:Y:S03]  /*10640*/  SYNCS.PHASECHK.TRANS64.TRYWAIT P0, [R25+URZ+0x8], R24 ;  /* 0x00000818190075a7 */ /* 0x000726000800017f */
[----:B----4-:R-:W-:Y:S05]  /*10650*/  @!P0 NANOSLEEP.SYNCS 0x989680 ;  /* 0x009896800000895d */ /* 0x010fea0003900000 */
[----:B------:R-:W4:Y:S02]  /*10660*/  @!P0 SYNCS.PHASECHK.TRANS64 P0, [R25+URZ+0x8], R24 ;  /* 0x00000818190085a7 */ /* 0x000f24000800007f */
[----:B----4-:R-:W-:Y:S05]  /*10670*/  @!P0 BRA `(.L_x_38) ;  /* 0xfffffffc00ec8947 */ /* 0x010fea000383ffff */
[----:B------:R-:W-:Y:S05]  /*10680*/  BRA `(.L_x_325) ;  /* 0xffffff5000f07947 */ /* 0x000fea000383ffff */
.L_x_303:
[----:B------:R-:W-:Y:S01]  /*10690*/  BSSY B1, `(.L_x_326) ;  /* 0x0000006000017945 */ /* 0x000fe20003800000 */
[----:B------:R-:W-:-:S07]  /*106a0*/  IMAD.MOV.U32 R2, RZ, RZ, -0x1 ;  /* 0xffffffffff027424 */ /* 0x000fce00078e00ff */
[----:B------:R-:W-:Y:S05]  /*106b0*/  WARPSYNC.COLLECTIVE R2, `(.L_x_327) ;  /* 0x00000000020c7348 */ /* 0x000fea0003c00000 */
[----:B------:R-:W-:Y:S02]  /*106c0*/  ELECT P1, UR62, PT ;  /* 0x00000000003e782f */ /* 0x000fe40003820000 */
[----:B------:R-:W-:Y:S01]  /*106d0*/  MOV R2, UR62 ;  /* 0x0000003e00027c02 */ /* 0x000fe20008000f00 */
[----:B------:R-:W-:Y:S10]  /*106e0*/  ENDCOLLECTIVE ;  /* 0x000000000000791b */ /* 0x000ff40003800000 */
.L_x_327:
[----:B------:R-:W-:Y:S05]  /*106f0*/  BSYNC B1 ;  /* 0x0000000000017941 */ /* 0x000fea0003800000 */
.L_x_326:
[----:B------:R-:W-:Y:S05]  /*10700*/  BRA `(.L_x_328) ;  /* 0xffffffec00907947 */ /* 0x000fea000383ffff */
.L_x_306:
[----:B-1----:R1:W2:Y:S02]  /*10710*/  SYNCS.PHASECHK.TRANS64.TRYWAIT P1, [R11+URZ+0x28], R4 ;  /* 0x000028040b0075a7 */ /* 0x0022a4000802017f */
[----:B--2---:R-:W-:Y:S05]  /*10720*/  @!P1 NANOSLEEP.SYNCS 0x989680 ;  /* 0x009896800000995d */ /* 0x004fea0003900000 */
[----:B------:R-:W2:Y:S02]  /*10730*/  @!P1 SYNCS.PHASECHK.TRANS64 P1, [R11+URZ+0x28], R4 ;  /* 0x000028040b0095a7 */ /* 0x000ea4000802007f */
[----:B--2---:R-:W-:Y:S05]  /*10740*/  @!P1 BRA `(.L_x_306) ;  /* 0xfffffffc00f09947 */ /* 0x004fea000383ffff */
[----:B------:R-:W-:Y:S05]  /*10750*/  BRA `(.L_x_329) ;  /* 0xffffffec00d07947 */ /* 0x000fea000383ffff */
.L_x_315:
[----:B------:R-:W-:Y:S01]  /*10760*/  BSSY B0, `(.L_x_330) ;  /* 0x0000006000007945 */ /* 0x000fe20003800000 */
[----:B------:R-:W-:-:S07]  /*10770*/  IMAD.MOV.U32 R2, RZ, RZ, -0x1 ;  /* 0xffffffffff027424 */ /* 0x000fce00078e00ff */
[----:B01----:R-:W-:Y:S05]  /*10780*/  WARPSYNC.COLLECTIVE R2, `(.L_x_331) ;  /* 0x00000000020c7348 */ /* 0x003fea0003c00000 */
[----:B------:R-:W-:Y:S02]  /*10790*/  ELECT P1, UR62, PT ;  /* 0x00000000003e782f */ /* 0x000fe40003820000 */
[----:B------:R-:W-:Y:S01]  /*107a0*/  MOV R2, UR62 ;  /* 0x0000003e00027c02 */ /* 0x000fe20008000f00 */
[----:B01----:R-:W-:Y:S10]  /*107b0*/  ENDCOLLECTIVE ;  /* 0x000000000000791b */ /* 0x003ff40003800000 */
.L_x_331:
[----:B------:R-:W-:Y:S05]  /*107c0*/  BSYNC B0 ;  /* 0x0000000000007941 */ /* 0x000fea0003800000 */
.L_x_330:
[----:B------:R-:W-:Y:S01]  /*107d0*/  PLOP3.LUT P0, PT, P1, PT, PT, 0x80, 0x0 ;  /* 0x000000000000781c */ /* 0x000fe20000f0f070 */
[----:B------:R-:W-:-:S12]  /*107e0*/  BRA `(.L_x_332) ;  /* 0xfffffff800647947 */ /* 0x000fd8000383ffff */
.L_x_319:
[----:B0-----:R0:W1:Y:S02]  /*107f0*/  SYNCS.PHASECHK.TRANS64.TRYWAIT P0, [R7+URZ], R2 ;  /* 0x00000002070075a7 */ /* 0x001064000800017f */
[----:B-1----:R-:W-:Y:S05]  /*10800*/  @!P0 NANOSLEEP.SYNCS 0x989680 ;  /* 0x009896800000895d */ /* 0x002fea0003900000 */
[----:B------:R-:W1:Y:S02]  /*10810*/  @!P0 SYNCS.PHASECHK.TRANS64 P0, [R7+URZ], R2 ;  /* 0x00000002070085a7 */ /* 0x000e64000800007f */
[----:B-1----:R-:W-:Y:S05]  /*10820*/  @!P0 BRA `(.L_x_319) ;  /* 0xfffffffc00f08947 */ /* 0x002fea000383ffff */
[----:B------:R-:W-:Y:S05]  /*10830*/  BRA `(.L_x_333) ;  /* 0xfffffff800a87947 */ /* 0x000fea000383ffff */
.L_x_320:
[----:B0-----:R0:W1:Y:S02]  /*10840*/  SYNCS.PHASECHK.TRANS64.TRYWAIT P0, [R9+URZ], R4 ;  /* 0x00000004090075a7 */ /* 0x001064000800017f */
[----:B-1----:R-:W-:Y:S05]  /*10850*/  @!P0 NANOSLEEP.SYNCS 0x989680 ;  /* 0x009896800000895d */ /* 0x002fea0003900000 */
[----:B------:R-:W1:Y:S02]  /*10860*/  @!P0 SYNCS.PHASECHK.TRANS64 P0, [R9+URZ], R4 ;  /* 0x00000004090085a7 */ /* 0x000e64000800007f */
[----:B-1----:R-:W-:Y:S05]  /*10870*/  @!P0 BRA `(.L_x_320) ;  /* 0xfffffffc00f08947 */ /* 0x002fea000383ffff */
[----:B------:R-:W-:Y:S05]  /*10880*/  BRA `(.L_x_334) ;  /* 0xfffffff800b87947 */ /* 0x000fea000383ffff */
.L_x_321:
[----:B0-----:R0:W1:Y:S02]  /*10890*/  SYNCS.PHASECHK.TRANS64.TRYWAIT P0, [R6+URZ], R5 ;  /* 0x00000005060075a7 */ /* 0x001064000800017f */
[----:B-1----:R-:W-:Y:S05]  /*108a0*/  @!P0 NANOSLEEP.SYNCS 0x989680 ;  /* 0x009896800000895d */ /* 0x002fea0003900000 */
[----:B------:R-:W1:Y:S02]  /*108b0*/  @!P0 SYNCS.PHASECHK.TRANS64 P0, [R6+URZ], R5 ;  /* 0x00000005060085a7 */ /* 0x000e64000800007f */
[----:B-1----:R-:W-:Y:S05]  /*108c0*/  @!P0 BRA `(.L_x_321) ;  /* 0xfffffffc00f08947 */ /* 0x002fea000383ffff */
[----:B------:R-:W-:Y:S05]  /*108d0*/  BRA `(.L_x_335) ;  /* 0xfffffff800c87947 */ /* 0x000fea000383ffff */
.L_x_322:
[----:B-1----:R1:W2:Y:S02]  /*108e0*/  SYNCS.PHASECHK.TRANS64.TRYWAIT P0, [R9+URZ], R4 ;  /* 0x00000004090075a7 */ /* 0x0022a4000800017f */
[----:B--2---:R-:W-:Y:S05]  /*108f0*/  @!P0 NANOSLEEP.SYNCS 0x989680 ;  /* 0x009896800000895d */ /* 0x004fea0003900000 */
[----:B------:R-:W2:Y:S02]  /*10900*/  @!P0 SYNCS.PHASECHK.TRANS64 P0, [R9+URZ], R4 ;  /* 0x00000004090085a7 */ /* 0x000ea4000800007f */
[----:B--2---:R-:W-:Y:S05]  /*10910*/  @!P0 BRA `(.L_x_322) ;  /* 0xfffffffc00f08947 */ /* 0x004fea000383ffff */
[----:B------:R-:W-:Y:S05]  /*10920*/  BRA `(.L_x_336) ;  /* 0xfffffff800d07947 */ /* 0x000fea000383ffff */
.L_x_337:
[----:B------:R-:W-:-:S00]  /*10930*/  BRA `(.L_x_337) ;  /* 0xfffffffc00fc7947 */ /* 0x000fc0000383ffff */
[----:B------:R-:W-:-:S00]  /*10940*/  NOP ;  /* 0x0000000000007918 */ /* 0x000fc00000000000 */
        /* <DEDUP_REMOVED lines=11> */
.L_x_338:


//--------------------- .nv.shared._ZN7cutlass13device_kernelINS_4gemm6kernel13GemmUniversalIN4cute5tupleIJiiiiEEENS1_10collective13CollectiveMmaINS1_37MainloopSm90TmaGmmaWarpSpecializedFP8ILi5ENS5_IJNS4_1CILi2EEESB_NSA_ILi1EEEEEENS1_32KernelTmaWarpSpecializedPingpongEEENS5_IJNSA_ILi64EEENSA_ILi256EEENSA_ILi128EEEEEENS_12float_e5m2_tENS5_IJlSC_lEEESK_SL_NS4_8TiledMMAINS4_8MMA_AtomIJNS4_4SM904GMMA31MMA_64x256x32_F32E5M2E5M2_SS_TNILNSP_7ScaleInE1ELSR_1EEEEEENS4_6LayoutINS5_IJSC_SC_SC_EEENS5_IJNSA_ILi0EEESW_SW_EEEEENS5_IJNS4_10UnderscoreESZ_SZ_EEEEENS4_23SM90_TMA_LOAD_MULTICASTENS4_14ComposedLayoutINS4_7SwizzleILi3ELi4ELi3EEENS4_18smem_ptr_flag_bitsILi8EEENSU_INS5_IJNSA_ILi8EEESI_EEENS5_IJSI_SC_EEEEEEEvNS4_8identityES12_S1C_vS1D_EENS_8epilogue10collective6detail29Sm90TmaWarpSpecializedAdapterINS1G_15DefaultEpilogueISK_SL_SL_NS1F_6thread17LinearCombinationISK_Li1EffLNS1K_9ScaleType4KindE0ELNS_15FloatRoundStyleE2ESK_EENS1_15EpilogueDefaultEEEEEvvEEEEvNT_6ParamsE --------------------------
	.section	.nv.shared._ZN7cutlass13device_kernelINS_4gemm6kernel13GemmUniversalIN4cute5tupleIJiiiiEEENS1_10collective13CollectiveMmaINS1_37MainloopSm90TmaGmmaWarpSpecializedFP8ILi5ENS5_IJNS4_1CILi2EEESB_NSA_ILi1EEEEEENS1_32KernelTmaWarpSpecializedPingpongEEENS5_IJNSA_ILi64EEENSA_ILi256EEENSA_ILi128EEEEEENS_12float_e5m2_tENS5_IJlSC_lEEESK_SL_NS4_8TiledMMAINS4_8MMA_AtomIJNS4_4SM904GMMA31MMA_64x256x32_F32E5M2E5M2_SS_TNILNSP_7ScaleInE1ELSR_1EEEEEENS4_6LayoutINS5_IJSC_SC_SC_EEENS5_IJNSA_ILi0EEESW_SW_EEEEENS5_IJNS4_10UnderscoreESZ_SZ_EEEEENS4_23SM90_TMA_LOAD_MULTICASTENS4_14ComposedLayoutINS4_7SwizzleILi3ELi4ELi3EEENS4_18smem_ptr_flag_bitsILi8EEENSU_INS5_IJNSA_ILi8EEESI_EEENS5_IJSI_SC_EEEEEEEvNS4_8identityES12_S1C_vS1D_EENS_8epilogue10collective6detail29Sm90TmaWarpSpecializedAdapterINS1G_15DefaultEpilogueISK_SL_SL_NS1F_6thread17LinearCombinationISK_Li1EffLNS1K_9ScaleType4KindE0ELNS_15FloatRoundStyleE2ESK_EENS1_15EpilogueDefaultEEEEEvvEEEEvNT_6ParamsE,"aw",@nobits
	.sectionflags	@""
	.align	16
	.zero		1024


//--------------------- .nv.shared.reserved.0     --------------------------
	.section	.nv.shared.reserved.0,"aw",@nobits
	.weak		__nv_reservedSMEM_offset_0_alias
	.size		__nv_reservedSMEM_offset_0_alias, 0, 0
	.other		__nv_reservedSMEM_offset_0_alias,@"STO_CUDA_RESERVED_SHARED STV_DEFAULT"
__nv_reservedSMEM_offset_0_alias:
	.zero		0


//--------------------- .nv.global                --------------------------
	.section	.nv.global,"aw",@nobits
.nv.global:
	.type		_ZN40_INTERNAL_5bec71de_4_k_cu_34937673_253914cute1_E,@object
	.size		_ZN40_INTERNAL_5bec71de_4_k_cu_34937673_253914cute1_E,(_ZN40_INTERNAL_5bec71de_4_k_cu_34937673_253914cuda3std3__45__cpo6cbeginE - _ZN40_INTERNAL_5bec71de_4_k_cu_34937673_253914cute1_E)
_ZN40_INTERNAL_5bec71de_4_k_cu_34937673_253914cute1_E:
	.zero		1
	.type		_ZN40_INTERNAL_5bec71de_4_k_cu_34937673_253914cuda3std3__45__cpo6cbeginE,@object
	.size		_ZN40_INTERNAL_5bec71de_4_k_cu_34937673_253914cuda3std3__45__cpo6cbeginE,(_ZN40_INTERNAL_5bec71de_4_k_cu_34937673_253914cuda3std3__48in_placeE - _ZN40_INTERNAL_5bec71de_4_k_cu_34937673_253914cuda3std3__45__cpo6cbeginE)
_ZN40_INTERNAL_5bec71de_4_k_cu_34937673_253914cuda3std3__45__cpo6cbeginE:
	.zero		1
	.type		_ZN40_INTERNAL_5bec71de_4_k_cu_34937673_253914cuda3std3__48in_placeE,@object
	.size		_ZN40_INTERNAL_5bec71de_4_k_cu_34937673_253914cuda3std3__48in_placeE,(_ZN40_INTERNAL_5bec71de_4_k_cu_34937673_253914cuda3std6ranges3__45__cpo9iter_moveE - _ZN40_INTERNAL_5bec71de_4_k_cu_34937673_253914cuda3std3__48in_placeE)
_ZN40_INTERNAL_5bec71de_4_k_cu_34937673_253914cuda3std3__48in_placeE:
	.zero		1
	.type		_ZN40_INTERNAL_5bec71de_4_k_cu_34937673_253914cuda3std6ranges3__45__cpo9iter_moveE,@object
	.size		_ZN40_INTERNAL_5bec71de_4_k_cu_34937673_253914cuda3std6ranges3__45__cpo9iter_moveE,(_ZN40_INTERNAL_5bec71de_4_k_cu_34937673_253914cuda3std3__45__cpo5beginE - _ZN40_INTERNAL_5bec71de_4_k_cu_34937673_253914cuda3std6ranges3__45__cpo9iter_moveE)
_ZN40_INTERNAL_5bec71de_4_k_cu_34937673_253914cuda3std6ranges3__45__cpo9iter_moveE:
	.zero		1
	.type		_ZN40_INTERNAL_5bec71de_4_k_cu_34937673_253914cuda3std3__45__cpo5beginE,@object
	.size		_ZN40_INTERNAL_5bec71de_4_k_cu_34937673_253914cuda3std3__45__cpo5beginE,(_ZN40_INTERNAL_5bec71de_4_k_cu_34937673_253914cuda3std3__442_GLOBAL__N__5bec71de_4_k_cu_34937673_253916ignoreE - _ZN40_INTERNAL_5bec71de_4_k_cu_34937673_253914cuda3std3__45__cpo5beginE)
_ZN40_INTERNAL_5bec71de_4_k_cu_34937673_253914cuda3std3__45__cpo5beginE:
	.zero		1
	.type		_ZN40_INTERNAL_5bec71de_4_k_cu_34937673_253914cuda3std3__442_GLOBAL__N__5bec71de_4_k_cu_34937673_253916ignoreE,@object
	.size		_ZN40_INTERNAL_5bec71de_4_k_cu_34937673_253914cuda3std3__442_GLOBAL__N__5bec71de_4_k_cu_34937673_253916ignoreE,(_ZN40_INTERNAL_5bec71de_4_k_cu_34937673_253914cute7productE - _ZN40_INTERNAL_5bec71de_4_k_cu_34937673_253914cuda3std3__442_GLOBAL__N__5bec71de_4_k_cu_34937673_253916ignoreE)
_ZN40_INTERNAL_5bec71de_4_k_cu_34937673_253914cuda3std3__442_GLOBAL__N__5bec71de_4_k_cu_34937673_253916ignoreE:
	.zero		1
	.type		_ZN40_INTERNAL_5bec71de_4_k_cu_34937673_253914cute7productE,@object
	.size		_ZN40_INTERNAL_5bec71de_4_k_cu_34937673_253914cute7productE,(_ZN40_INTERNAL_5bec71de_4_k_cu_34937673_253914cuda3std3__45__cpo3endE - _ZN40_INTERNAL_5bec71de_4_k_cu_34937673_253914cute7productE)
_ZN40_INTERNAL_5bec71de_4_k_cu_34937673_253914cute7productE:
	.zero		1
	.type		_ZN40_INTERNAL_5bec71de_4_k_cu_34937673_253914cuda3std3__45__cpo3endE,@object
	.size		_ZN40_INTERNAL_5bec71de_4_k_cu_34937673_253914cuda3std3__45__cpo3endE,(_ZN40_INTERNAL_5bec71de_4_k_cu_34937673_253914cuda3std3__419piecewise_constructE - _ZN40_INTERNAL_5bec71de_4_k_cu_34937673_253914cuda3std3__45__cpo3endE)
_ZN40_INTERNAL_5bec71de_4_k_cu_34937673_253914cuda3std3__45__cpo3endE:
	.zero		1
	.type		_ZN40_INTERNAL_5bec71de_4_k_cu_34937673_253914cuda3std3__419piecewise_constructE,@object
	.size		_ZN40_INTERNAL_5bec71de_4_k_cu_34937673_253914cuda3std3__419piecewise_constructE,(_ZN40_INTERNAL_5bec71de_4_k_cu_34937673_253914cuda3std3__45__cpo4cendE - _ZN40_INTERNAL_5bec71de_4_k_cu_34937673_253914cuda3std3__419piecewise_constructE)
_ZN40_INTERNAL_5bec71de_4_k_cu_34937673_253914cuda3std3__419piecewise_constructE:
	.zero		1
	.type		_ZN40_INTERNAL_5bec71de_4_k_cu_34937673_253914cuda3std3__45__cpo4cendE,@object
	.size		_ZN40_INTERNAL_5bec71de_4_k_cu_34937673_253914cuda3std3__45__cpo4cendE,(_ZN40_INTERNAL_5bec71de_4_k_cu_34937673_253914cuda3std6ranges3__45__cpo4swapE - _ZN40_INTERNAL_5bec71de_4_k_cu_34937673_253914cuda3std3__45__cpo4cendE)
_ZN40_INTERNAL_5bec71de_4_k_cu_34937673_253914cuda3std3__45__cpo4cendE:
	.zero		1
	.type		_ZN40_INTERNAL_5bec71de_4_k_cu_34937673_253914cuda3std6ranges3__45__cpo4swapE,@object
	.size		_ZN40_INTERNAL_5bec71de_4_k_cu_34937673_253914cuda3std6ranges3__45__cpo4swapE,(.L_7 - _ZN40_INTERNAL_5bec71de_4_k_cu_34937673_253914cuda3std6ranges3__45__cpo4swapE)
_ZN40_INTERNAL_5bec71de_4_k_cu_34937673_253914cuda3std6ranges3__45__cpo4swapE:
	.zero		1
.L_7:


//--------------------- .nv.constant0._ZN7cutlass13device_kernelINS_4gemm6kernel13GemmUniversalIN4cute5tupleIJiiiiEEENS1_10collective13CollectiveMmaINS1_37MainloopSm90TmaGmmaWarpSpecializedFP8ILi5ENS5_IJNS4_1CILi2EEESB_NSA_ILi1EEEEEENS1_32KernelTmaWarpSpecializedPingpongEEENS5_IJNSA_ILi64EEENSA_ILi256EEENSA_ILi128EEEEEENS_12float_e5m2_tENS5_IJlSC_lEEESK_SL_NS4_8TiledMMAINS4_8MMA_AtomIJNS4_4SM904GMMA31MMA_64x256x32_F32E5M2E5M2_SS_TNILNSP_7ScaleInE1ELSR_1EEEEEENS4_6LayoutINS5_IJSC_SC_SC_EEENS5_IJNSA_ILi0EEESW_SW_EEEEENS5_IJNS4_10UnderscoreESZ_SZ_EEEEENS4_23SM90_TMA_LOAD_MULTICASTENS4_14ComposedLayoutINS4_7SwizzleILi3ELi4ELi3EEENS4_18smem_ptr_flag_bitsILi8EEENSU_INS5_IJNSA_ILi8EEESI_EEENS5_IJSI_SC_EEEEEEEvNS4_8identityES12_S1C_vS1D_EENS_8epilogue10collective6detail29Sm90TmaWarpSpecializedAdapterINS1G_15DefaultEpilogueISK_SL_SL_NS1F_6thread17LinearCombinationISK_Li1EffLNS1K_9ScaleType4KindE0ELNS_15FloatRoundStyleE2ESK_EENS1_15EpilogueDefaultEEEEEvvEEEEvNT_6ParamsE --------------------------
	.section	.nv.constant0._ZN7cutlass13device_kernelINS_4gemm6kernel13GemmUniversalIN4cute5tupleIJiiiiEEENS1_10collective13CollectiveMmaINS1_37MainloopSm90TmaGmmaWarpSpecializedFP8ILi5ENS5_IJNS4_1CILi2EEESB_NSA_ILi1EEEEEENS1_32KernelTmaWarpSpecializedPingpongEEENS5_IJNSA_ILi64EEENSA_ILi256EEENSA_ILi128EEEEEENS_12float_e5m2_tENS5_IJlSC_lEEESK_SL_NS4_8TiledMMAINS4_8MMA_AtomIJNS4_4SM904GMMA31MMA_64x256x32_F32E5M2E5M2_SS_TNILNSP_7ScaleInE1ELSR_1EEEEEENS4_6LayoutINS5_IJSC_SC_SC_EEENS5_IJNSA_ILi0EEESW_SW_EEEEENS5_IJNS4_10UnderscoreESZ_SZ_EEEEENS4_23SM90_TMA_LOAD_MULTICASTENS4_14ComposedLayoutINS4_7SwizzleILi3ELi4ELi3EEENS4_18smem_ptr_flag_bitsILi8EEENSU_INS5_IJNSA_ILi8EEESI_EEENS5_IJSI_SC_EEEEEEEvNS4_8identityES12_S1C_vS1D_EENS_8epilogue10collective6detail29Sm90TmaWarpSpecializedAdapterINS1G_15DefaultEpilogueISK_SL_SL_NS1F_6thread17LinearCombinationISK_Li1EffLNS1K_9ScaleType4KindE0ELNS_15FloatRoundStyleE2ESK_EENS1_15EpilogueDefaultEEEEEvvEEEEvNT_6ParamsE,"a",@progbits
	.sectionflags	@""
	.align	4
.nv.constant0._ZN7cutlass13device_kernelINS_4gemm6kernel13GemmUniversalIN4cute5tupleIJiiiiEEENS1_10collective13CollectiveMmaINS1_37MainloopSm90TmaGmmaWarpSpecializedFP8ILi5ENS5_IJNS4_1CILi2EEESB_NSA_ILi1EEEEEENS1_32KernelTmaWarpSpecializedPingpongEEENS5_IJNSA_ILi64EEENSA_ILi256EEENSA_ILi128EEEEEENS_12float_e5m2_tENS5_IJlSC_lEEESK_SL_NS4_8TiledMMAINS4_8MMA_AtomIJNS4_4SM904GMMA31MMA_64x256x32_F32E5M2E5M2_SS_TNILNSP_7ScaleInE1ELSR_1EEEEEENS4_6LayoutINS5_IJSC_SC_SC_EEENS5_IJNSA_ILi0EEESW_SW_EEEEENS5_IJNS4_10UnderscoreESZ_SZ_EEEEENS4_23SM90_TMA_LOAD_MULTICASTENS4_14ComposedLayoutINS4_7SwizzleILi3ELi4ELi3EEENS4_18smem_ptr_flag_bitsILi8EEENSU_INS5_IJNSA_ILi8EEESI_EEENS5_IJSI_SC_EEEEEEEvNS4_8identityES12_S1C_vS1D_EENS_8epilogue10collective6detail29Sm90TmaWarpSpecializedAdapterINS1G_15DefaultEpilogueISK_SL_SL_NS1F_6thread17LinearCombinationISK_Li1EffLNS1K_9ScaleType4KindE0ELNS_15FloatRoundStyleE2ESK_EENS1_15EpilogueDefaultEEEEEvvEEEEvNT_6ParamsE:
	.zero		1664


//--------------------- SYMBOLS --------------------------

	.type		.nv.reservedSmem.offset0,@object
	.size		.nv.reservedSmem.offset0,0x4
